	.target	sm_100a

	.elftype	@"ET_EXEC"


//--------------------- .note.nv.tkinfo           --------------------------
	.section	.note.nv.tkinfo,"",@"SHT_NOTE"
	.sectionflags	@"SHF_NOTE_NV_TKINFO"
	.tkinfo
        /*0018*/ 	.word	0x00000002
        /*0030*/ 	.string	""
        /*0030*/ 	.string	"ptxas"
        /*0030*/ 	.string	"Cuda compilation tools, release 13.0, V13.0.88"
        /*0030*/ 	.string	"Build cuda_13.0.r13.0/compiler.36424714_0"
        /*0030*/ 	.string	"-arch sm_100a -m 64 "



//--------------------- .note.nv.cuinfo           --------------------------
	.section	.note.nv.cuinfo,"",@"SHT_NOTE"
	.sectionflags	@"SHF_NOTE_NV_CUINFO"
        /*0018*/ 	.short	0x0002
        /*001a*/ 	.short	0x0064
        /*001c*/ 	.short	0x0082
	.zero		2


//--------------------- .nv.info                  --------------------------
	.section	.nv.info,"",@"SHT_CUDA_INFO"
	.align	4


	//----- nvinfo : EIATTR_REGCOUNT
	.align		4
        /*0000*/ 	.byte	0x04, 0x2f
        /*0002*/ 	.short	(.L_19 - .L_18)
	.align		4
.L_18:
        /*0004*/ 	.word	index@(_ZN7cutlass13device_kernelINS_4gemm6kernel13GemmUniversalIN4cute5tupleIJiiiiEEENS1_10collective13CollectiveMmaINS1_35MainloopSm100TmaUmmaWarpSpecializedILi5ELi2ELi4ENS5_IJNS4_1CILi2EEESB_NSA_ILi1EEEEEEEENS5_IJNSA_ILi128EEENSA_ILi256EEENSA_ILi32EEEEEENS_6half_tENS5_IJlSC_lEEESJ_SK_NS4_8TiledMMAINS4_8MMA_AtomIJNS4_26SM100_MMA_F16BF16_2x1SM_SSISJ_SJ_fLi128ELi256ELNS4_4UMMA5MajorE0ELSP_0ELNSO_7ScaleInE0ELSQ_0EEEEEENS4_6LayoutINS5_IJSC_SC_SC_EEENS5_IJNSA_ILi0EEESV_SV_EEEEENS5_IJNS4_10UnderscoreESY_SY_EEEEENS4_28SM100_TMA_2SM_LOAD_MULTICASTENS4_14ComposedLayoutINS4_7SwizzleILi2ELi4ELi3EEENS4_18smem_ptr_flag_bitsILi16EEENST_INS5_IJNSA_ILi8EEESH_EEENS5_IJSH_SC_EEEEEEEvNS4_8identityENS4_18SM100_TMA_2SM_LOADES1B_vS1C_EENS_8epilogue10collective18CollectiveEpilogueINS1F_23Sm100TmaWarpSpecializedILi4ELi2ELi32ELb1ELb0EEEJNS5_IJNSA_ILi64EEESG_SH_EEENS5_IJNST_IS1K_SC_EENST_INS5_IJSH_SB_EEENS5_IJSC_SF_EEEEEEEESJ_SK_SJ_SK_NS1F_6fusion15FusionCallbacksIS1J_NS1R_17LinearCombinationISJ_fSJ_fLNS_15FloatRoundStyleE2EEES1L_S1Q_JEEENS4_5SM1004TMEM4LOAD26SM100_TMEM_LOAD_32dp32b32xENS4_13SM90_TMA_LOADES1B_NS4_39AutoVectorizingCopyWithAssumedAlignmentILi128EEENS4_14SM90_TMA_STOREES1B_S23_S23_EEEvvEEEEvNT_6ParamsE)
        /*0008*/ 	.word	0x00000076


	//----- nvinfo : EIATTR_FRAME_SIZE
	.align		4
.L_19:
        /*000c*/ 	.byte	0x04, 0x11
        /*000e*/ 	.short	(.L_21 - .L_20)
	.align		4
.L_20:
        /*0010*/ 	.word	index@($__internal_2_$__cuda_sm10x_tcgen05_guardrail_trap_unallocated_columns_being_dealloced)
        /*0014*/ 	.word	0x00000000


	//----- nvinfo : EIATTR_FRAME_SIZE
	.align		4
.L_21:
        /*0018*/ 	.byte	0x04, 0x11
        /*001a*/ 	.short	(.L_23 - .L_22)
	.align		4
.L_22:
        /*001c*/ 	.word	index@($__internal_1_$__cuda_sm10x_tcgen05_guardrail_trap_phase_invalid_during_alloc)
        /*0020*/ 	.word	0x00000000


	//----- nvinfo : EIATTR_FRAME_SIZE
	.align		4
.L_23:
        /*0024*/ 	.byte	0x04, 0x11
        /*0026*/ 	.short	(.L_25 - .L_24)
	.align		4
.L_24:
        /*0028*/ 	.word	index@($__internal_0_$__cuda_sm10x_tcgen05_guardrail_trap_col_being_dealloced_not_returned_by_alloc)
        /*002c*/ 	.word	0x00000000


	//----- nvinfo : EIATTR_FRAME_SIZE
	.align		4
.L_25:
        /*0030*/ 	.byte	0x04, 0x11
        /*0032*/ 	.short	(.L_27 - .L_26)
	.align		4
.L_26:
        /*0034*/ 	.word	index@(_ZN7cutlass13device_kernelINS_4gemm6kernel13GemmUniversalIN4cute5tupleIJiiiiEEENS1_10collective13CollectiveMmaINS1_35MainloopSm100TmaUmmaWarpSpecializedILi5ELi2ELi4ENS5_IJNS4_1CILi2EEESB_NSA_ILi1EEEEEEEENS5_IJNSA_ILi128EEENSA_ILi256EEENSA_ILi32EEEEEENS_6half_tENS5_IJlSC_lEEESJ_SK_NS4_8TiledMMAINS4_8MMA_AtomIJNS4_26SM100_MMA_F16BF16_2x1SM_SSISJ_SJ_fLi128ELi256ELNS4_4UMMA5MajorE0ELSP_0ELNSO_7ScaleInE0ELSQ_0EEEEEENS4_6LayoutINS5_IJSC_SC_SC_EEENS5_IJNSA_ILi0EEESV_SV_EEEEENS5_IJNS4_10UnderscoreESY_SY_EEEEENS4_28SM100_TMA_2SM_LOAD_MULTICASTENS4_14ComposedLayoutINS4_7SwizzleILi2ELi4ELi3EEENS4_18smem_ptr_flag_bitsILi16EEENST_INS5_IJNSA_ILi8EEESH_EEENS5_IJSH_SC_EEEEEEEvNS4_8identityENS4_18SM100_TMA_2SM_LOADES1B_vS1C_EENS_8epilogue10collective18CollectiveEpilogueINS1F_23Sm100TmaWarpSpecializedILi4ELi2ELi32ELb1ELb0EEEJNS5_IJNSA_ILi64EEESG_SH_EEENS5_IJNST_IS1K_SC_EENST_INS5_IJSH_SB_EEENS5_IJSC_SF_EEEEEEEESJ_SK_SJ_SK_NS1F_6fusion15FusionCallbacksIS1J_NS1R_17LinearCombinationISJ_fSJ_fLNS_15FloatRoundStyleE2EEES1L_S1Q_JEEENS4_5SM1004TMEM4LOAD26SM100_TMEM_LOAD_32dp32b32xENS4_13SM90_TMA_LOADES1B_NS4_39AutoVectorizingCopyWithAssumedAlignmentILi128EEENS4_14SM90_TMA_STOREES1B_S23_S23_EEEvvEEEEvNT_6ParamsE)
        /*0038*/ 	.word	0x00000000


	//----- nvinfo : EIATTR_MIN_STACK_SIZE
	.align		4
.L_27:
        /*003c*/ 	.byte	0x04, 0x12
        /*003e*/ 	.short	(.L_29 - .L_28)
	.align		4
.L_28:
        /*0040*/ 	.word	index@(_ZN7cutlass13device_kernelINS_4gemm6kernel13GemmUniversalIN4cute5tupleIJiiiiEEENS1_10collective13CollectiveMmaINS1_35MainloopSm100TmaUmmaWarpSpecializedILi5ELi2ELi4ENS5_IJNS4_1CILi2EEESB_NSA_ILi1EEEEEEEENS5_IJNSA_ILi128EEENSA_ILi256EEENSA_ILi32EEEEEENS_6half_tENS5_IJlSC_lEEESJ_SK_NS4_8TiledMMAINS4_8MMA_AtomIJNS4_26SM100_MMA_F16BF16_2x1SM_SSISJ_SJ_fLi128ELi256ELNS4_4UMMA5MajorE0ELSP_0ELNSO_7ScaleInE0ELSQ_0EEEEEENS4_6LayoutINS5_IJSC_SC_SC_EEENS5_IJNSA_ILi0EEESV_SV_EEEEENS5_IJNS4_10UnderscoreESY_SY_EEEEENS4_28SM100_TMA_2SM_LOAD_MULTICASTENS4_14ComposedLayoutINS4_7SwizzleILi2ELi4ELi3EEENS4_18smem_ptr_flag_bitsILi16EEENST_INS5_IJNSA_ILi8EEESH_EEENS5_IJSH_SC_EEEEEEEvNS4_8identityENS4_18SM100_TMA_2SM_LOADES1B_vS1C_EENS_8epilogue10collective18CollectiveEpilogueINS1F_23Sm100TmaWarpSpecializedILi4ELi2ELi32ELb1ELb0EEEJNS5_IJNSA_ILi64EEESG_SH_EEENS5_IJNST_IS1K_SC_EENST_INS5_IJSH_SB_EEENS5_IJSC_SF_EEEEEEEESJ_SK_SJ_SK_NS1F_6fusion15FusionCallbacksIS1J_NS1R_17LinearCombinationISJ_fSJ_fLNS_15FloatRoundStyleE2EEES1L_S1Q_JEEENS4_5SM1004TMEM4LOAD26SM100_TMEM_LOAD_32dp32b32xENS4_13SM90_TMA_LOADES1B_NS4_39AutoVectorizingCopyWithAssumedAlignmentILi128EEENS4_14SM90_TMA_STOREES1B_S23_S23_EEEvvEEEEvNT_6ParamsE)
        /*0044*/ 	.word	0x00000000
.L_29:


//--------------------- .nv.compat                --------------------------
	.section	.nv.compat,"",@"SHT_CUDA_COMPAT_INFO"
	.align	4
        /*0000*/ 	.byte	0x02, 0x09, 0x01, 0x00, 0x02, 0x02, 0x02, 0x00, 0x02, 0x05, 0x05, 0x00, 0x03, 0x07, 0x01, 0x01
        /*0010*/ 	.byte	0x02, 0x03, 0x01, 0x00, 0x02, 0x06, 0x01, 0x00, 0x04, 0x0b, 0x08, 0x00, 0x09, 0x00, 0x00, 0x00
        /*0020*/ 	.byte	0x00, 0x00, 0x00, 0x00


//--------------------- .nv.info._ZN7cutlass13device_kernelINS_4gemm6kernel13GemmUniversalIN4cute5tupleIJiiiiEEENS1_10collective13CollectiveMmaINS1_35MainloopSm100TmaUmmaWarpSpecializedILi5ELi2ELi4ENS5_IJNS4_1CILi2EEESB_NSA_ILi1EEEEEEEENS5_IJNSA_ILi128EEENSA_ILi256EEENSA_ILi32EEEEEENS_6half_tENS5_IJlSC_lEEESJ_SK_NS4_8TiledMMAINS4_8MMA_AtomIJNS4_26SM100_MMA_F16BF16_2x1SM_SSISJ_SJ_fLi128ELi256ELNS4_4UMMA5MajorE0ELSP_0ELNSO_7ScaleInE0ELSQ_0EEEEEENS4_6LayoutINS5_IJSC_SC_SC_EEENS5_IJNSA_ILi0EEESV_SV_EEEEENS5_IJNS4_10UnderscoreESY_SY_EEEEENS4_28SM100_TMA_2SM_LOAD_MULTICASTENS4_14ComposedLayoutINS4_7SwizzleILi2ELi4ELi3EEENS4_18smem_ptr_flag_bitsILi16EEENST_INS5_IJNSA_ILi8EEESH_EEENS5_IJSH_SC_EEEEEEEvNS4_8identityENS4_18SM100_TMA_2SM_LOADES1B_vS1C_EENS_8epilogue10collective18CollectiveEpilogueINS1F_23Sm100TmaWarpSpecializedILi4ELi2ELi32ELb1ELb0EEEJNS5_IJNSA_ILi64EEESG_SH_EEENS5_IJNST_IS1K_SC_EENST_INS5_IJSH_SB_EEENS5_IJSC_SF_EEEEEEEESJ_SK_SJ_SK_NS1F_6fusion15FusionCallbacksIS1J_NS1R_17LinearCombinationISJ_fSJ_fLNS_15FloatRoundStyleE2EEES1L_S1Q_JEEENS4_5SM1004TMEM4LOAD26SM100_TMEM_LOAD_32dp32b32xENS4_13SM90_TMA_LOADES1B_NS4_39AutoVectorizingCopyWithAssumedAlignmentILi128EEENS4_14SM90_TMA_STOREES1B_S23_S23_EEEvvEEEEvNT_6ParamsE --------------------------
	.section	.nv.info._ZN7cutlass13device_kernelINS_4gemm6kernel13GemmUniversalIN4cute5tupleIJiiiiEEENS1_10collective13CollectiveMmaINS1_35MainloopSm100TmaUmmaWarpSpecializedILi5ELi2ELi4ENS5_IJNS4_1CILi2EEESB_NSA_ILi1EEEEEEEENS5_IJNSA_ILi128EEENSA_ILi256EEENSA_ILi32EEEEEENS_6half_tENS5_IJlSC_lEEESJ_SK_NS4_8TiledMMAINS4_8MMA_AtomIJNS4_26SM100_MMA_F16BF16_2x1SM_SSISJ_SJ_fLi128ELi256ELNS4_4UMMA5MajorE0ELSP_0ELNSO_7ScaleInE0ELSQ_0EEEEEENS4_6LayoutINS5_IJSC_SC_SC_EEENS5_IJNSA_ILi0EEESV_SV_EEEEENS5_IJNS4_10UnderscoreESY_SY_EEEEENS4_28SM100_TMA_2SM_LOAD_MULTICASTENS4_14ComposedLayoutINS4_7SwizzleILi2ELi4ELi3EEENS4_18smem_ptr_flag_bitsILi16EEENST_INS5_IJNSA_ILi8EEESH_EEENS5_IJSH_SC_EEEEEEEvNS4_8identityENS4_18SM100_TMA_2SM_LOADES1B_vS1C_EENS_8epilogue10collective18CollectiveEpilogueINS1F_23Sm100TmaWarpSpecializedILi4ELi2ELi32ELb1ELb0EEEJNS5_IJNSA_ILi64EEESG_SH_EEENS5_IJNST_IS1K_SC_EENST_INS5_IJSH_SB_EEENS5_IJSC_SF_EEEEEEEESJ_SK_SJ_SK_NS1F_6fusion15FusionCallbacksIS1J_NS1R_17LinearCombinationISJ_fSJ_fLNS_15FloatRoundStyleE2EEES1L_S1Q_JEEENS4_5SM1004TMEM4LOAD26SM100_TMEM_LOAD_32dp32b32xENS4_13SM90_TMA_LOADES1B_NS4_39AutoVectorizingCopyWithAssumedAlignmentILi128EEENS4_14SM90_TMA_STOREES1B_S23_S23_EEEvvEEEEvNT_6ParamsE,"",@"SHT_CUDA_INFO"
	.sectionflags	@""
	.align	4


	//----- nvinfo : EIATTR_CUDA_API_VERSION
	.align		4
        /*0000*/ 	.byte	0x04, 0x37
        /*0002*/ 	.short	(.L_31 - .L_30)
.L_30:
        /*0004*/ 	.word	0x00000082


	//----- nvinfo : EIATTR_KPARAM_INFO
	.align		4
.L_31:
        /*0008*/ 	.byte	0x04, 0x17
        /*000a*/ 	.short	(.L_33 - .L_32)
.L_32:
        /*000c*/ 	.word	0x00000000
        /*0010*/ 	.short	0x0000
        /*0012*/ 	.short	0x0000
        /*0014*/ 	.byte	0x00, 0xf0, 0x01, 0x20


	//----- nvinfo : EIATTR_AT_ENTRY_FRAGMENTS
	.align		4
.L_33:
        /*0018*/ 	.byte	0x04, 0x4f
        /*001a*/ 	.short	(.L_35 - .L_34)


	//   ....[0]....
.L_34:
        /*001c*/ 	.word	0x00000007


	//----- nvinfo : EIATTR_RESERVED_SMEM_USED
	.align		4
.L_35:
        /*0020*/ 	.byte	0x01, 0x41
	.zero		2


	//----- nvinfo : EIATTR_SPARSE_MMA_MASK
	.align		4
        /*0024*/ 	.byte	0x03, 0x50
        /*0026*/ 	.short	0x0000


	//----- nvinfo : EIATTR_TCGEN05_2CTA_USED
	.align		4
        /*0028*/ 	.byte	0x01, 0x52
	.zero		2


	//----- nvinfo : EIATTR_MAXREG_COUNT
	.align		4
        /*002c*/ 	.byte	0x03, 0x1b
        /*002e*/ 	.short	0x00ff


	//----- nvinfo : EIATTR_NUM_BARRIERS
	.align		4
        /*0030*/ 	.byte	0x02, 0x4c
        /*0032*/ 	.byte	0x07
	.zero		1


	//----- nvinfo : EIATTR_EXTERNS
	.align		4
        /*0034*/ 	.byte	0x04, 0x0f
        /*0036*/ 	.short	(.L_37 - .L_36)


	//   ....[0]....
	.align		4
.L_36:
        /*0038*/ 	.word	index@(__assertfail)


	//----- nvinfo : EIATTR_MERCURY_ISA_VERSION
	.align		4
.L_37:
        /*003c*/ 	.byte	0x03, 0x5f
        /*003e*/ 	.short	0x0101


	//----- nvinfo : EIATTR_INT_WARP_WIDE_INSTR_OFFSETS
	.align		4
        /*0040*/ 	.byte	0x04, 0x31
        /*0042*/ 	.short	(.L_39 - .L_38)


	//   ....[0]....
.L_38:
        /*0044*/ 	.word	0x00000e00


	//   ....[1]....
        /*0048*/ 	.word	0x00000eb0


	//   ....[2]....
        /*004c*/ 	.word	0x00004380


	//   ....[3]....
        /*0050*/ 	.word	0x000043a0


	//   ....[4]....
        /*0054*/ 	.word	0x000043d0


	//   ....[5]....
        /*0058*/ 	.word	0x00004f50


	//   ....[6]....
        /*005c*/ 	.word	0x00004ff0


	//   ....[7]....
        /*0060*/ 	.word	0x000050a0


	//   ....[8]....
        /*0064*/ 	.word	0x00005110


	//   ....[9]....
        /*0068*/ 	.word	0x000051d0


	//   ....[10]....
        /*006c*/ 	.word	0x00005270


	//   ....[11]....
        /*0070*/ 	.word	0x000052e0


	//   ....[12]....
        /*0074*/ 	.word	0x000053a0


	//   ....[13]....
        /*0078*/ 	.word	0x00005440


	//   ....[14]....
        /*007c*/ 	.word	0x000054e0


	//   ....[15]....
        /*0080*/ 	.word	0x000055d0


	//   ....[16]....
        /*0084*/ 	.word	0x000056b0


	//----- nvinfo : EIATTR_COOP_GROUP_MASK_REGIDS
	.align		4
.L_39:
        /*0088*/ 	.byte	0x04, 0x29
        /*008a*/ 	.short	(.L_41 - .L_40)


	//   ....[0]....
.L_40:
        /*008c*/ 	.word	0xffffffff


	//   ....[1]....
        /*0090*/ 	.word	0xffffffff


	//   ....[2]....
        /*0094*/ 	.word	0xffffffff


	//   ....[3]....
        /*0098*/ 	.word	0xffffffff


	//   ....[4]....
        /*009c*/ 	.word	0xffffffff


	//   ....[5]....
        /*00a0*/ 	.word	0xffffffff


	//   ....[6]....
        /*00a4*/ 	.word	0xffffffff


	//   ....[7]....
        /*00a8*/ 	.word	0xffffffff


	//   ....[8]....
        /*00ac*/ 	.word	0xffffffff


	//   ....[9]....
        /*00b0*/ 	.word	0xffffffff


	//   ....[10]....
        /*00b4*/ 	.word	0xffffffff


	//   ....[11]....
        /*00b8*/ 	.word	0xffffffff


	//   ....[12]....
        /*00bc*/ 	.word	0xffffffff


	//   ....[13]....
        /*00c0*/ 	.word	0xffffffff


	//----- nvinfo : EIATTR_COOP_GROUP_INSTR_OFFSETS
	.align		4
.L_41:
        /*00c4*/ 	.byte	0x04, 0x28
        /*00c6*/ 	.short	(.L_43 - .L_42)


	//   ....[0]....
.L_42:
        /*00c8*/ 	.word	0x000000b0


	//   ....[1]....
        /*00cc*/ 	.word	0x00000520


	//   ....[2]....
        /*00d0*/ 	.word	0x00000710


	//   ....[3]....
        /*00d4*/ 	.word	0x000008b0


	//   ....[4]....
        /*00d8*/ 	.word	0x000009b0


	//   ....[5]....
        /*00dc*/ 	.word	0x00000b20


	//   ....[6]....
        /*00e0*/ 	.word	0x00000cc0


	//   ....[7]....
        /*00e4*/ 	.word	0x00000f20


	//   ....[8]....
        /*00e8*/ 	.word	0x000022c0


	//   ....[9]....
        /*00ec*/ 	.word	0x00003240


	//   ....[10]....
        /*00f0*/ 	.word	0x00003710


	//   ....[11]....
        /*00f4*/ 	.word	0x00003740


	//   ....[12]....
        /*00f8*/ 	.word	0x00004280


	//   ....[13]....
        /*00fc*/ 	.word	0x00004490


	//----- nvinfo : EIATTR_VRC_CTA_INIT_COUNT
	.align		4
.L_43:
        /*0100*/ 	.byte	0x02, 0x4a
        /*0102*/ 	.byte	0x80
	.zero		1


	//----- nvinfo : EIATTR_SYSCALL_OFFSETS
	.align		4
        /*0104*/ 	.byte	0x04, 0x46
        /*0106*/ 	.short	(.L_45 - .L_44)


	//   ....[0]....
.L_44:
        /*0108*/ 	.word	0x00006270


	//   ....[1]....
        /*010c*/ 	.word	0x00006360


	//   ....[2]....
        /*0110*/ 	.word	0x00006b00


	//   ....[3]....
        /*0114*/ 	.word	0x000077d0


	//   ....[4]....
        /*0118*/ 	.word	0x00008480


	//   ....[5]....
        /*011c*/ 	.word	0x00009120


	//----- nvinfo : EIATTR_MBARRIER_INSTR_OFFSETS
	.align		4
.L_45:
        /*0120*/ 	.byte	0x04, 0x39
        /*0122*/ 	.short	(.L_47 - .L_46)


	//   ....[0]....
.L_46:
        /*0124*/ 	.word	0x00000660
        /*0128*/ 	.word	0x000000ff
        /*012c*/ 	.word	0x00000000
        /*0130*/ 	.short	0x0100
        /*0132*/ 	.byte	0x04
	.zero		1


	//   ....[1]....
        /*0134*/ 	.word	0x00000670
        /*0138*/ 	.word	0x000000ff
        /*013c*/ 	.word	0x00000028
        /*0140*/ 	.short	0x0100
        /*0142*/ 	.byte	0x04
	.zero		1


	//   ....[2]....
        /*0144*/ 	.word	0x00000680
        /*0148*/ 	.word	0x000000ff
        /*014c*/ 	.word	0x00000008
        /*0150*/ 	.short	0x0100
        /*0152*/ 	.byte	0x04
	.zero		1


	//   ....[3]....
        /*0154*/ 	.word	0x00000690
        /*0158*/ 	.word	0x000000ff
        /*015c*/ 	.word	0x00000030
        /*0160*/ 	.short	0x0100
        /*0162*/ 	.byte	0x04
	.zero		1


	//   ....[4]....
        /*0164*/ 	.word	0x000006a0
        /*0168*/ 	.word	0x000000ff
        /*016c*/ 	.word	0x00000010
        /*0170*/ 	.short	0x0100
        /*0172*/ 	.byte	0x04
	.zero		1


	//   ....[5]....
        /*0174*/ 	.word	0x000006b0
        /*0178*/ 	.word	0x000000ff
        /*017c*/ 	.word	0x00000038
        /*0180*/ 	.short	0x0100
        /*0182*/ 	.byte	0x04
	.zero		1


	//   ....[6]....
        /*0184*/ 	.word	0x000006c0
        /*0188*/ 	.word	0x000000ff
        /*018c*/ 	.word	0x00000018
        /*0190*/ 	.short	0x0100
        /*0192*/ 	.byte	0x04
	.zero		1


	//   ....[7]....
        /*0194*/ 	.word	0x000006d0
        /*0198*/ 	.word	0x000000ff
        /*019c*/ 	.word	0x00000040
        /*01a0*/ 	.short	0x0100
        /*01a2*/ 	.byte	0x04
	.zero		1


	//   ....[8]....
        /*01a4*/ 	.word	0x000006e0
        /*01a8*/ 	.word	0x000000ff
        /*01ac*/ 	.word	0x00000020
        /*01b0*/ 	.short	0x0100
        /*01b2*/ 	.byte	0x04
	.zero		1


	//   ....[9]....
        /*01b4*/ 	.word	0x000006f0
        /*01b8*/ 	.word	0x000000ff
        /*01bc*/ 	.word	0x00000048
        /*01c0*/ 	.short	0x0100
        /*01c2*/ 	.byte	0x04
	.zero		1


	//   ....[10]....
        /*01c4*/ 	.word	0x00000820
        /*01c8*/ 	.word	0x000000ff
        /*01cc*/ 	.word	0x00000050
        /*01d0*/ 	.short	0x0100
        /*01d2*/ 	.byte	0x04
	.zero		1


	//   ....[11]....
        /*01d4*/ 	.word	0x00000830
        /*01d8*/ 	.word	0x000000ff
        /*01dc*/ 	.word	0x00000070
        /*01e0*/ 	.short	0x0100
        /*01e2*/ 	.byte	0x04
	.zero		1


	//   ....[12]....
        /*01e4*/ 	.word	0x00000840
        /*01e8*/ 	.word	0x000000ff
        /*01ec*/ 	.word	0x00000058
        /*01f0*/ 	.short	0x0100
        /*01f2*/ 	.byte	0x04
	.zero		1


	//   ....[13]....
        /*01f4*/ 	.word	0x00000850
        /*01f8*/ 	.word	0x000000ff
        /*01fc*/ 	.word	0x00000078
        /*0200*/ 	.short	0x0100
        /*0202*/ 	.byte	0x04
	.zero		1


	//   ....[14]....
        /*0204*/ 	.word	0x00000860
        /*0208*/ 	.word	0x000000ff
        /*020c*/ 	.word	0x00000060
        /*0210*/ 	.short	0x0100
        /*0212*/ 	.byte	0x04
	.zero		1


	//   ....[15]....
        /*0214*/ 	.word	0x00000870
        /*0218*/ 	.word	0x000000ff
        /*021c*/ 	.word	0x00000080
        /*0220*/ 	.short	0x0100
        /*0222*/ 	.byte	0x04
	.zero		1


	//   ....[16]....
        /*0224*/ 	.word	0x00000880
        /*0228*/ 	.word	0x000000ff
        /*022c*/ 	.word	0x00000068
        /*0230*/ 	.short	0x0100
        /*0232*/ 	.byte	0x04
	.zero		1


	//   ....[17]....
        /*0234*/ 	.word	0x00000890
        /*0238*/ 	.word	0x000000ff
        /*023c*/ 	.word	0x00000088
        /*0240*/ 	.short	0x0100
        /*0242*/ 	.byte	0x04
	.zero		1


	//   ....[18]....
        /*0244*/ 	.word	0x00000980
        /*0248*/ 	.word	0x000000ff
        /*024c*/ 	.word	0x00000090
        /*0250*/ 	.short	0x0100
        /*0252*/ 	.byte	0x06
	.zero		1


	//   ....[19]....
        /*0254*/ 	.word	0x00000990
        /*0258*/ 	.word	0x000000ff
        /*025c*/ 	.word	0x00000098
        /*0260*/ 	.short	0x0100
        /*0262*/ 	.byte	0x06
	.zero		1


	//   ....[20]....
        /*0264*/ 	.word	0x00000ad0
        /*0268*/ 	.word	0x000000ff
        /*026c*/ 	.word	0x000000a0
        /*0270*/ 	.short	0x0100
        /*0272*/ 	.byte	0x06
	.zero		1


	//   ....[21]....
        /*0274*/ 	.word	0x00000ae0
        /*0278*/ 	.word	0x000000ff
        /*027c*/ 	.word	0x000000b0
        /*0280*/ 	.short	0x0100
        /*0282*/ 	.byte	0x06
	.zero		1


	//   ....[22]....
        /*0284*/ 	.word	0x00000af0
        /*0288*/ 	.word	0x000000ff
        /*028c*/ 	.word	0x000000a8
        /*0290*/ 	.short	0x0100
        /*0292*/ 	.byte	0x06
	.zero		1


	//   ....[23]....
        /*0294*/ 	.word	0x00000b00
        /*0298*/ 	.word	0x000000ff
        /*029c*/ 	.word	0x000000b8
        /*02a0*/ 	.short	0x0100
        /*02a2*/ 	.byte	0x06
	.zero		1


	//   ....[24]....
        /*02a4*/ 	.word	0x00000c30
        /*02a8*/ 	.word	0x000000ff
        /*02ac*/ 	.word	0x000000c0
        /*02b0*/ 	.short	0x0100
        /*02b2*/ 	.byte	0x04
	.zero		1


	//   ....[25]....
        /*02b4*/ 	.word	0x00000c40
        /*02b8*/ 	.word	0x000000ff
        /*02bc*/ 	.word	0x000000e0
        /*02c0*/ 	.short	0x0100
        /*02c2*/ 	.byte	0x04
	.zero		1


	//   ....[26]....
        /*02c4*/ 	.word	0x00000c50
        /*02c8*/ 	.word	0x000000ff
        /*02cc*/ 	.word	0x000000c8
        /*02d0*/ 	.short	0x0100
        /*02d2*/ 	.byte	0x04
	.zero		1


	//   ....[27]....
        /*02d4*/ 	.word	0x00000c60
        /*02d8*/ 	.word	0x000000ff
        /*02dc*/ 	.word	0x000000e8
        /*02e0*/ 	.short	0x0100
        /*02e2*/ 	.byte	0x04
	.zero		1


	//   ....[28]....
        /*02e4*/ 	.word	0x00000c70
        /*02e8*/ 	.word	0x000000ff
        /*02ec*/ 	.word	0x000000d0
        /*02f0*/ 	.short	0x0100
        /*02f2*/ 	.byte	0x04
	.zero		1


	//   ....[29]....
        /*02f4*/ 	.word	0x00000c80
        /*02f8*/ 	.word	0x000000ff
        /*02fc*/ 	.word	0x000000f0
        /*0300*/ 	.short	0x0100
        /*0302*/ 	.byte	0x04
	.zero		1


	//   ....[30]....
        /*0304*/ 	.word	0x00000c90
        /*0308*/ 	.word	0x000000ff
        /*030c*/ 	.word	0x000000d8
        /*0310*/ 	.short	0x0100
        /*0312*/ 	.byte	0x04
	.zero		1


	//   ....[31]....
        /*0314*/ 	.word	0x00000ca0
        /*0318*/ 	.word	0x000000ff
        /*031c*/ 	.word	0x000000f8
        /*0320*/ 	.short	0x0100
        /*0322*/ 	.byte	0x04
	.zero		1


	//   ....[32]....
        /*0324*/ 	.word	0x00000da0
        /*0328*/ 	.word	0x000000ff
        /*032c*/ 	.word	0x00000100
        /*0330*/ 	.short	0x0100
        /*0332*/ 	.byte	0x04
	.zero		1


	//   ....[33]....
        /*0334*/ 	.word	0x00000db0
        /*0338*/ 	.word	0x000000ff
        /*033c*/ 	.word	0x00000110
        /*0340*/ 	.short	0x0100
        /*0342*/ 	.byte	0x04
	.zero		1


	//   ....[34]....
        /*0344*/ 	.word	0x00000dc0
        /*0348*/ 	.word	0x000000ff
        /*034c*/ 	.word	0x00000108
        /*0350*/ 	.short	0x0100
        /*0352*/ 	.byte	0x04
	.zero		1


	//   ....[35]....
        /*0354*/ 	.word	0x00000dd0
        /*0358*/ 	.word	0x000000ff
        /*035c*/ 	.word	0x00000118
        /*0360*/ 	.short	0x0100
        /*0362*/ 	.byte	0x04
	.zero		1


	//   ....[36]....
        /*0364*/ 	.word	0x00000ed0
        /*0368*/ 	.word	0x000000ff
        /*036c*/ 	.word	0x00000120
        /*0370*/ 	.short	0x0100
        /*0372*/ 	.byte	0x06
	.zero		1


	//   ....[37]....
        /*0374*/ 	.word	0x00001b00
        /*0378*/ 	.word	0x00000000
        /*037c*/ 	.word	0x00000110
        /*0380*/ 	.short	0x010a
        /*0382*/ 	.byte	0xff
	.zero		1


	//   ....[38]....
        /*0384*/ 	.word	0x00001b20
        /*0388*/ 	.word	0x00000000
        /*038c*/ 	.word	0x00000100
        /*0390*/ 	.short	0x0101
        /*0392*/ 	.byte	0xff
	.zero		1


	//   ....[39]....
        /*0394*/ 	.word	0x00001bd0
        /*0398*/ 	.word	0x000000ff
        /*039c*/ 	.word	0x00000028
        /*03a0*/ 	.short	0x010a
        /*03a2*/ 	.byte	0x04
	.zero		1


	//   ....[40]....
        /*03a4*/ 	.word	0x00001ca0
        /*03a8*/ 	.word	0x000000ff
        /*03ac*/ 	.word	0x00000028
        /*03b0*/ 	.short	0x010a
        /*03b2*/ 	.byte	0x21
	.zero		1


	//   ....[41]....
        /*03b4*/ 	.word	0x00001e50
        /*03b8*/ 	.word	0x000000ff
        /*03bc*/ 	.word	0x00000028
        /*03c0*/ 	.short	0x010a
        /*03c2*/ 	.byte	0x05
	.zero		1


	//   ....[42]....
        /*03c4*/ 	.word	0x00001f70
        /*03c8*/ 	.word	0x000000ff
        /*03cc*/ 	.word	0x00000098
        /*03d0*/ 	.short	0x0101
        /*03d2*/ 	.byte	0x0d
	.zero		1


	//   ....[43]....
        /*03d4*/ 	.word	0x00001f90
        /*03d8*/ 	.word	0x000000ff
        /*03dc*/ 	.word	0x00000028
        /*03e0*/ 	.short	0x010a
        /*03e2*/ 	.byte	0x04
	.zero		1


	//   ....[44]....
        /*03e4*/ 	.word	0x00002010
        /*03e8*/ 	.word	0x000000ff
        /*03ec*/ 	.word	0x00000028
        /*03f0*/ 	.short	0x010a
        /*03f2*/ 	.byte	0x11
	.zero		1


	//   ....[45]....
        /*03f4*/ 	.word	0x000021b0
        /*03f8*/ 	.word	0x000000ff
        /*03fc*/ 	.word	0x00000028
        /*0400*/ 	.short	0x010a
        /*0402*/ 	.byte	0x05
	.zero		1


	//   ....[46]....
        /*0404*/ 	.word	0x000022f0
        /*0408*/ 	.word	0x00000003
        /*040c*/ 	.word	0x000000a0
        /*0410*/ 	.short	0x010a
        /*0412*/ 	.byte	0xff
	.zero		1


	//   ....[47]....
        /*0414*/ 	.word	0x00002440
        /*0418*/ 	.word	0x00000000
        /*041c*/ 	.word	0x00000000
        /*0420*/ 	.short	0x0101
        /*0422*/ 	.byte	0xff
	.zero		1


	//   ....[48]....
        /*0424*/ 	.word	0x00002a00
        /*0428*/ 	.word	0x000000ff
        /*042c*/ 	.word	0x00000000
        /*0430*/ 	.short	0x010a
        /*0432*/ 	.byte	0x04
	.zero		1


	//   ....[49]....
        /*0434*/ 	.word	0x00002a90
        /*0438*/ 	.word	0x000000ff
        /*043c*/ 	.word	0x00000000
        /*0440*/ 	.short	0x010a
        /*0442*/ 	.byte	0x05
	.zero		1


	//   ....[50]....
        /*0444*/ 	.word	0x00002b20
        /*0448*/ 	.word	0x000000ff
        /*044c*/ 	.word	0x00000000
        /*0450*/ 	.short	0x010a
        /*0452*/ 	.byte	0x05
	.zero		1


	//   ....[51]....
        /*0454*/ 	.word	0x00002bb0
        /*0458*/ 	.word	0x000000ff
        /*045c*/ 	.word	0x00000000
        /*0460*/ 	.short	0x010a
        /*0462*/ 	.byte	0x05
	.zero		1


	//   ....[52]....
        /*0464*/ 	.word	0x00002c50
        /*0468*/ 	.word	0x00000000
        /*046c*/ 	.word	0x00000000
        /*0470*/ 	.short	0x010a
        /*0472*/ 	.byte	0xff
	.zero		1


	//   ....[53]....
        /*0474*/ 	.word	0x00002d90
        /*0478*/ 	.word	0x00000000
        /*047c*/ 	.word	0x00000100
        /*0480*/ 	.short	0x010a
        /*0482*/ 	.byte	0xff
	.zero		1


	//   ....[54]....
        /*0484*/ 	.word	0x00002e00
        /*0488*/ 	.word	0x00000004
        /*048c*/ 	.word	0x00000000
        /*0490*/ 	.short	0x0101
        /*0492*/ 	.byte	0xff
	.zero		1


	//   ....[55]....
        /*0494*/ 	.word	0x00002e20
        /*0498*/ 	.word	0x000000ff
        /*049c*/ 	.word	0x000000b0
        /*04a0*/ 	.short	0x010a
        /*04a2*/ 	.byte	0x04
	.zero		1


	//   ....[56]....
        /*04a4*/ 	.word	0x00002f40
        /*04a8*/ 	.word	0x00000000
        /*04ac*/ 	.word	0x000000a0
        /*04b0*/ 	.short	0x010a
        /*04b2*/ 	.byte	0xff
	.zero		1


	//   ....[57]....
        /*04b4*/ 	.word	0x00003040
        /*04b8*/ 	.word	0x00000000
        /*04bc*/ 	.word	0x00000000
        /*04c0*/ 	.short	0x0101
        /*04c2*/ 	.byte	0xff
	.zero		1


	//   ....[58]....
        /*04c4*/ 	.word	0x000030d0
        /*04c8*/ 	.word	0x000000ff
        /*04cc*/ 	.word	0x000000b0
        /*04d0*/ 	.short	0x0106
        /*04d2*/ 	.byte	0x04
	.zero		1


	//   ....[59]....
        /*04d4*/ 	.word	0x000030f0
        /*04d8*/ 	.word	0x000000ff
        /*04dc*/ 	.word	0x000000b0
        /*04e0*/ 	.short	0x010a
        /*04e2*/ 	.byte	0x04
	.zero		1


	//   ....[60]....
        /*04e4*/ 	.word	0x00003180
        /*04e8*/ 	.word	0x000000ff
        /*04ec*/ 	.word	0x000000b0
        /*04f0*/ 	.short	0x0106
        /*04f2*/ 	.byte	0x07
	.zero		1


	//   ....[61]....
        /*04f4*/ 	.word	0x000031c0
        /*04f8*/ 	.word	0x00000000
        /*04fc*/ 	.word	0x000000b0
        /*0500*/ 	.short	0x010a
        /*0502*/ 	.byte	0xff
	.zero		1


	//   ....[62]....
        /*0504*/ 	.word	0x00003410
        /*0508*/ 	.word	0x000000ff
        /*050c*/ 	.word	0x00000008
        /*0510*/ 	.short	0x010a
        /*0512*/ 	.byte	0x05
	.zero		1


	//   ....[63]....
        /*0514*/ 	.word	0x00003430
        /*0518*/ 	.word	0x000000ff
        /*051c*/ 	.word	0x00000008
        /*0520*/ 	.short	0x010a
        /*0522*/ 	.byte	0x05
	.zero		1


	//   ....[64]....
        /*0524*/ 	.word	0x000035c0
        /*0528*/ 	.word	0x000000ff
        /*052c*/ 	.word	0x00000008
        /*0530*/ 	.short	0x010a
        /*0532*/ 	.byte	0x05
	.zero		1


	//   ....[65]....
        /*0534*/ 	.word	0x000035e0
        /*0538*/ 	.word	0x000000ff
        /*053c*/ 	.word	0x00000008
        /*0540*/ 	.short	0x010a
        /*0542*/ 	.byte	0x05
	.zero		1


	//   ....[66]....
        /*0544*/ 	.word	0x000036a0
        /*0548*/ 	.word	0x000000ff
        /*054c*/ 	.word	0x00000000
        /*0550*/ 	.short	0x0101
        /*0552*/ 	.byte	0x04
	.zero		1


	//   ....[67]....
        /*0554*/ 	.word	0x000039a0
        /*0558*/ 	.word	0x00000000
        /*055c*/ 	.word	0x000000a0
        /*0560*/ 	.short	0x010a
        /*0562*/ 	.byte	0xff
	.zero		1


	//   ....[68]....
        /*0564*/ 	.word	0x00003a60
        /*0568*/ 	.word	0x00000000
        /*056c*/ 	.word	0x00000000
        /*0570*/ 	.short	0x0101
        /*0572*/ 	.byte	0xff
	.zero		1


	//   ....[69]....
        /*0574*/ 	.word	0x00003b20
        /*0578*/ 	.word	0x000000ff
        /*057c*/ 	.word	0x00000000
        /*0580*/ 	.short	0x010a
        /*0582*/ 	.byte	0x04
	.zero		1


	//   ....[70]....
        /*0584*/ 	.word	0x00003b30
        /*0588*/ 	.word	0x000000ff
        /*058c*/ 	.word	0x000000e0
        /*0590*/ 	.short	0x010a
        /*0592*/ 	.byte	0x17
	.zero		1


	//   ....[71]....
        /*0594*/ 	.word	0x00003be0
        /*0598*/ 	.word	0x000000ff
        /*059c*/ 	.word	0x00000000
        /*05a0*/ 	.short	0x010a
        /*05a2*/ 	.byte	0x05
	.zero		1


	//   ....[72]....
        /*05a4*/ 	.word	0x00003d20
        /*05a8*/ 	.word	0x000000ff
        /*05ac*/ 	.word	0x00000000
        /*05b0*/ 	.short	0x010a
        /*05b2*/ 	.byte	0x04
	.zero		1


	//   ....[73]....
        /*05b4*/ 	.word	0x00003f70
        /*05b8*/ 	.word	0x000000ff
        /*05bc*/ 	.word	0x00000000
        /*05c0*/ 	.short	0x010a
        /*05c2*/ 	.byte	0x04
	.zero		1


	//   ....[74]....
        /*05c4*/ 	.word	0x00004000
        /*05c8*/ 	.word	0x000000ff
        /*05cc*/ 	.word	0x00000000
        /*05d0*/ 	.short	0x010a
        /*05d2*/ 	.byte	0x05
	.zero		1


	//   ....[75]....
        /*05d4*/ 	.word	0x00004090
        /*05d8*/ 	.word	0x000000ff
        /*05dc*/ 	.word	0x00000000
        /*05e0*/ 	.short	0x010a
        /*05e2*/ 	.byte	0x05
	.zero		1


	//   ....[76]....
        /*05e4*/ 	.word	0x00004130
        /*05e8*/ 	.word	0x00000000
        /*05ec*/ 	.word	0x00000000
        /*05f0*/ 	.short	0x010a
        /*05f2*/ 	.byte	0xff
	.zero		1


	//   ....[77]....
        /*05f4*/ 	.word	0x00004170
        /*05f8*/ 	.word	0x00000000
        /*05fc*/ 	.word	0x00000000
        /*0600*/ 	.short	0x010a
        /*0602*/ 	.byte	0xff
	.zero		1


	//   ....[78]....
        /*0604*/ 	.word	0x000041e0
        /*0608*/ 	.word	0x000000ff
        /*060c*/ 	.word	0x00000000
        /*0610*/ 	.short	0x0101
        /*0612*/ 	.byte	0x04
	.zero		1


	//   ....[79]....
        /*0614*/ 	.word	0x00004220
        /*0618*/ 	.word	0x000000ff
        /*061c*/ 	.word	0x00000120
        /*0620*/ 	.short	0x010a
        /*0622*/ 	.byte	0x11
	.zero		1


	//   ....[80]....
        /*0624*/ 	.word	0x00004270
        /*0628*/ 	.word	0x000000ff
        /*062c*/ 	.word	0x00000000
        /*0630*/ 	.short	0x0101
        /*0632*/ 	.byte	0x04
	.zero		1


	//   ....[81]....
        /*0634*/ 	.word	0x00004750
        /*0638*/ 	.word	0x0000000c
        /*063c*/ 	.word	0x000000a0
        /*0640*/ 	.short	0x010a
        /*0642*/ 	.byte	0xff
	.zero		1


	//   ....[82]....
        /*0644*/ 	.word	0x000048c0
        /*0648*/ 	.word	0x00000000
        /*064c*/ 	.word	0x00000000
        /*0650*/ 	.short	0x0101
        /*0652*/ 	.byte	0xff
	.zero		1


	//   ....[83]....
        /*0654*/ 	.word	0x00004d50
        /*0658*/ 	.word	0x000000ff
        /*065c*/ 	.word	0x00000098
        /*0660*/ 	.short	0x010a
        /*0662*/ 	.byte	0x15
	.zero		1


	//   ....[84]....
        /*0664*/ 	.word	0x00004ed0
        /*0668*/ 	.word	0x000000ff
        /*066c*/ 	.word	0x00000070
        /*0670*/ 	.short	0x010a
        /*0672*/ 	.byte	0x15
	.zero		1


	//   ....[85]....
        /*0674*/ 	.word	0x000050c0
        /*0678*/ 	.word	0x000000ff
        /*067c*/ 	.word	0x00000050
        /*0680*/ 	.short	0x010b
        /*0682*/ 	.byte	0x15
	.zero		1


	//   ....[86]....
        /*0684*/ 	.word	0x000050d0
        /*0688*/ 	.word	0x000000ff
        /*068c*/ 	.word	0x00000000
        /*0690*/ 	.short	0x0101
        /*0692*/ 	.byte	0x2e
	.zero		1


	//   ....[87]....
        /*0694*/ 	.word	0x000050e0
        /*0698*/ 	.word	0x000000ff
        /*069c*/ 	.word	0x00000078
        /*06a0*/ 	.short	0x010a
        /*06a2*/ 	.byte	0x15
	.zero		1


	//   ....[88]....
        /*06a4*/ 	.word	0x00005290
        /*06a8*/ 	.word	0x000000ff
        /*06ac*/ 	.word	0x00000058
        /*06b0*/ 	.short	0x010b
        /*06b2*/ 	.byte	0x15
	.zero		1


	//   ....[89]....
        /*06b4*/ 	.word	0x000052a0
        /*06b8*/ 	.word	0x000000ff
        /*06bc*/ 	.word	0x00000000
        /*06c0*/ 	.short	0x0101
        /*06c2*/ 	.byte	0x27
	.zero		1


	//   ....[90]....
        /*06c4*/ 	.word	0x000052b0
        /*06c8*/ 	.word	0x000000ff
        /*06cc*/ 	.word	0x00000080
        /*06d0*/ 	.short	0x010a
        /*06d2*/ 	.byte	0x15
	.zero		1


	//   ....[91]....
        /*06d4*/ 	.word	0x00005460
        /*06d8*/ 	.word	0x000000ff
        /*06dc*/ 	.word	0x00000060
        /*06e0*/ 	.short	0x010b
        /*06e2*/ 	.byte	0x15
	.zero		1


	//   ....[92]....
        /*06e4*/ 	.word	0x00005470
        /*06e8*/ 	.word	0x000000ff
        /*06ec*/ 	.word	0x00000000
        /*06f0*/ 	.short	0x0101
        /*06f2*/ 	.byte	0x26
	.zero		1


	//   ....[93]....
        /*06f4*/ 	.word	0x00005480
        /*06f8*/ 	.word	0x000000ff
        /*06fc*/ 	.word	0x00000088
        /*0700*/ 	.short	0x010a
        /*0702*/ 	.byte	0x15
	.zero		1


	//   ....[94]....
        /*0704*/ 	.word	0x000056d0
        /*0708*/ 	.word	0x000000ff
        /*070c*/ 	.word	0x00000068
        /*0710*/ 	.short	0x010b
        /*0712*/ 	.byte	0x15
	.zero		1


	//   ....[95]....
        /*0714*/ 	.word	0x000056e0
        /*0718*/ 	.word	0x000000ff
        /*071c*/ 	.word	0x00000000
        /*0720*/ 	.short	0x0101
        /*0722*/ 	.byte	0x25
	.zero		1


	//   ....[96]....
        /*0724*/ 	.word	0x00005720
        /*0728*/ 	.word	0x000000ff
        /*072c*/ 	.word	0x00000070
        /*0730*/ 	.short	0x010a
        /*0732*/ 	.byte	0x15
	.zero		1


	//   ....[97]....
        /*0734*/ 	.word	0x00005740
        /*0738*/ 	.word	0x000000ff
        /*073c*/ 	.word	0x00000078
        /*0740*/ 	.short	0x010a
        /*0742*/ 	.byte	0x15
	.zero		1


	//   ....[98]....
        /*0744*/ 	.word	0x00005760
        /*0748*/ 	.word	0x000000ff
        /*074c*/ 	.word	0x00000080
        /*0750*/ 	.short	0x010a
        /*0752*/ 	.byte	0x15
	.zero		1


	//   ....[99]....
        /*0754*/ 	.word	0x000057a0
        /*0758*/ 	.word	0x00000000
        /*075c*/ 	.word	0x00000088
        /*0760*/ 	.short	0x010a
        /*0762*/ 	.byte	0xff
	.zero		1


	//   ....[100]....
        /*0764*/ 	.word	0x00005b00
        /*0768*/ 	.word	0x00000003
        /*076c*/ 	.word	0x000000a0
        /*0770*/ 	.short	0x010a
        /*0772*/ 	.byte	0xff
	.zero		1


	//   ....[101]....
        /*0774*/ 	.word	0x00005c80
        /*0778*/ 	.word	0x00000000
        /*077c*/ 	.word	0x00000000
        /*0780*/ 	.short	0x0101
        /*0782*/ 	.byte	0xff
	.zero		1


	//   ....[102]....
        /*0784*/ 	.word	0x000067c0
        /*0788*/ 	.word	0x000000ff
        /*078c*/ 	.word	0x00000050
        /*0790*/ 	.short	0x010a
        /*0792*/ 	.byte	0x2b
	.zero		1


	//   ....[103]....
        /*0794*/ 	.word	0x00006800
        /*0798*/ 	.word	0x00000062
        /*079c*/ 	.word	0x000000c0
        /*07a0*/ 	.short	0x010a
        /*07a2*/ 	.byte	0xff
	.zero		1


	//   ....[104]....
        /*07a4*/ 	.word	0x000068f0
        /*07a8*/ 	.word	0x000000ff
        /*07ac*/ 	.word	0x00000050
        /*07b0*/ 	.short	0x010a
        /*07b2*/ 	.byte	0x2b
	.zero		1


	//   ....[105]....
        /*07b4*/ 	.word	0x000069e0
        /*07b8*/ 	.word	0x00000062
        /*07bc*/ 	.word	0x000000c0
        /*07c0*/ 	.short	0x010a
        /*07c2*/ 	.byte	0xff
	.zero		1


	//   ....[106]....
        /*07c4*/ 	.word	0x00007500
        /*07c8*/ 	.word	0x00000000
        /*07cc*/ 	.word	0x00000000
        /*07d0*/ 	.short	0x0101
        /*07d2*/ 	.byte	0xff
	.zero		1


	//   ....[107]....
        /*07d4*/ 	.word	0x00007510
        /*07d8*/ 	.word	0x00000003
        /*07dc*/ 	.word	0x00000050
        /*07e0*/ 	.short	0x010a
        /*07e2*/ 	.byte	0xff
	.zero		1


	//   ....[108]....
        /*07e4*/ 	.word	0x000075f0
        /*07e8*/ 	.word	0x00000003
        /*07ec*/ 	.word	0x00000050
        /*07f0*/ 	.short	0x010a
        /*07f2*/ 	.byte	0xff
	.zero		1


	//   ....[109]....
        /*07f4*/ 	.word	0x000081b0
        /*07f8*/ 	.word	0x00000068
        /*07fc*/ 	.word	0x00000000
        /*0800*/ 	.short	0x0101
        /*0802*/ 	.byte	0xff
	.zero		1


	//   ....[110]....
        /*0804*/ 	.word	0x000081d0
        /*0808*/ 	.word	0x0000003e
        /*080c*/ 	.word	0x00000050
        /*0810*/ 	.short	0x010a
        /*0812*/ 	.byte	0xff
	.zero		1


	//   ....[111]....
        /*0814*/ 	.word	0x000082a0
        /*0818*/ 	.word	0x0000003e
        /*081c*/ 	.word	0x00000050
        /*0820*/ 	.short	0x010a
        /*0822*/ 	.byte	0xff
	.zero		1


	//   ....[112]....
        /*0824*/ 	.word	0x00008e50
        /*0828*/ 	.word	0x0000003e
        /*082c*/ 	.word	0x00000000
        /*0830*/ 	.short	0x0101
        /*0832*/ 	.byte	0xff
	.zero		1


	//   ....[113]....
        /*0834*/ 	.word	0x00008e70
        /*0838*/ 	.word	0x0000003d
        /*083c*/ 	.word	0x00000050
        /*0840*/ 	.short	0x010a
        /*0842*/ 	.byte	0xff
	.zero		1


	//   ....[114]....
        /*0844*/ 	.word	0x00008f40
        /*0848*/ 	.word	0x0000003d
        /*084c*/ 	.word	0x00000050
        /*0850*/ 	.short	0x010a
        /*0852*/ 	.byte	0xff
	.zero		1


	//   ....[115]....
        /*0854*/ 	.word	0x00009210
        /*0858*/ 	.word	0x00000062
        /*085c*/ 	.word	0x00000000
        /*0860*/ 	.short	0x0101
        /*0862*/ 	.byte	0xff
	.zero		1


	//   ....[116]....
        /*0864*/ 	.word	0x00009b40
        /*0868*/ 	.word	0x00000002
        /*086c*/ 	.word	0x00000000
        /*0870*/ 	.short	0x0101
        /*0872*/ 	.byte	0xff
	.zero		1


	//   ....[117]....
        /*0874*/ 	.word	0x00009df0
        /*0878*/ 	.word	0x000000ff
        /*087c*/ 	.word	0x00000000
        /*0880*/ 	.short	0x0101
        /*0882*/ 	.byte	0x04
	.zero		1


	//   ....[118]....
        /*0884*/ 	.word	0x00009e10
        /*0888*/ 	.word	0x00000000
        /*088c*/ 	.word	0x00000110
        /*0890*/ 	.short	0x010a
        /*0892*/ 	.byte	0xff
	.zero		1


	//   ....[119]....
        /*0894*/ 	.word	0x00009e70
        /*0898*/ 	.word	0x00000000
        /*089c*/ 	.word	0x00000028
        /*08a0*/ 	.short	0x010a
        /*08a2*/ 	.byte	0xff
	.zero		1


	//   ....[120]....
        /*08a4*/ 	.word	0x00009ed0
        /*08a8*/ 	.word	0x00000000
        /*08ac*/ 	.word	0x00000028
        /*08b0*/ 	.short	0x010a
        /*08b2*/ 	.byte	0xff
	.zero		1


	//   ....[121]....
        /*08b4*/ 	.word	0x00009f20
        /*08b8*/ 	.word	0x00000003
        /*08bc*/ 	.word	0x000000a0
        /*08c0*/ 	.short	0x010a
        /*08c2*/ 	.byte	0xff
	.zero		1


	//   ....[122]....
        /*08c4*/ 	.word	0x00009f80
        /*08c8*/ 	.word	0x00000000
        /*08cc*/ 	.word	0x00000000
        /*08d0*/ 	.short	0x010a
        /*08d2*/ 	.byte	0xff
	.zero		1


	//   ....[123]....
        /*08d4*/ 	.word	0x00009fe0
        /*08d8*/ 	.word	0x00000000
        /*08dc*/ 	.word	0x00000000
        /*08e0*/ 	.short	0x010a
        /*08e2*/ 	.byte	0xff
	.zero		1


	//   ....[124]....
        /*08e4*/ 	.word	0x0000a040
        /*08e8*/ 	.word	0x00000000
        /*08ec*/ 	.word	0x00000000
        /*08f0*/ 	.short	0x010a
        /*08f2*/ 	.byte	0xff
	.zero		1


	//   ....[125]....
        /*08f4*/ 	.word	0x0000a0a0
        /*08f8*/ 	.word	0x00000000
        /*08fc*/ 	.word	0x00000000
        /*0900*/ 	.short	0x010a
        /*0902*/ 	.byte	0xff
	.zero		1


	//   ....[126]....
        /*0904*/ 	.word	0x0000a0f0
        /*0908*/ 	.word	0x00000000
        /*090c*/ 	.word	0x00000100
        /*0910*/ 	.short	0x010a
        /*0912*/ 	.byte	0xff
	.zero		1


	//   ....[127]....
        /*0914*/ 	.word	0x0000a150
        /*0918*/ 	.word	0x00000000
        /*091c*/ 	.word	0x000000b0
        /*0920*/ 	.short	0x010a
        /*0922*/ 	.byte	0xff
	.zero		1


	//   ....[128]....
        /*0924*/ 	.word	0x0000a1a0
        /*0928*/ 	.word	0x00000000
        /*092c*/ 	.word	0x000000a0
        /*0930*/ 	.short	0x010a
        /*0932*/ 	.byte	0xff
	.zero		1


	//   ....[129]....
        /*0934*/ 	.word	0x0000a200
        /*0938*/ 	.word	0x00000000
        /*093c*/ 	.word	0x000000b0
        /*0940*/ 	.short	0x010a
        /*0942*/ 	.byte	0xff
	.zero		1


	//   ....[130]....
        /*0944*/ 	.word	0x0000a260
        /*0948*/ 	.word	0x00000005
        /*094c*/ 	.word	0x00000008
        /*0950*/ 	.short	0x010a
        /*0952*/ 	.byte	0xff
	.zero		1


	//   ....[131]....
        /*0954*/ 	.word	0x0000a350
        /*0958*/ 	.word	0x00000003
        /*095c*/ 	.word	0x00000008
        /*0960*/ 	.short	0x010a
        /*0962*/ 	.byte	0xff
	.zero		1


	//   ....[132]....
        /*0964*/ 	.word	0x0000a3a0
        /*0968*/ 	.word	0x00000000
        /*096c*/ 	.word	0x000000a0
        /*0970*/ 	.short	0x010a
        /*0972*/ 	.byte	0xff
	.zero		1


	//   ....[133]....
        /*0974*/ 	.word	0x0000a400
        /*0978*/ 	.word	0x00000000
        /*097c*/ 	.word	0x000000e0
        /*0980*/ 	.short	0x010a
        /*0982*/ 	.byte	0xff
	.zero		1


	//   ....[134]....
        /*0984*/ 	.word	0x0000a460
        /*0988*/ 	.word	0x00000000
        /*098c*/ 	.word	0x00000000
        /*0990*/ 	.short	0x010a
        /*0992*/ 	.byte	0xff
	.zero		1


	//   ....[135]....
        /*0994*/ 	.word	0x0000a4c0
        /*0998*/ 	.word	0x00000000
        /*099c*/ 	.word	0x00000000
        /*09a0*/ 	.short	0x010a
        /*09a2*/ 	.byte	0xff
	.zero		1


	//   ....[136]....
        /*09a4*/ 	.word	0x0000a520
        /*09a8*/ 	.word	0x00000000
        /*09ac*/ 	.word	0x00000000
        /*09b0*/ 	.short	0x010a
        /*09b2*/ 	.byte	0xff
	.zero		1


	//   ....[137]....
        /*09b4*/ 	.word	0x0000a580
        /*09b8*/ 	.word	0x00000000
        /*09bc*/ 	.word	0x00000000
        /*09c0*/ 	.short	0x010a
        /*09c2*/ 	.byte	0xff
	.zero		1


	//   ....[138]....
        /*09c4*/ 	.word	0x0000a5e0
        /*09c8*/ 	.word	0x00000000
        /*09cc*/ 	.word	0x00000120
        /*09d0*/ 	.short	0x010a
        /*09d2*/ 	.byte	0xff
	.zero		1


	//   ....[139]....
        /*09d4*/ 	.word	0x0000a630
        /*09d8*/ 	.word	0x0000000c
        /*09dc*/ 	.word	0x000000a0
        /*09e0*/ 	.short	0x010a
        /*09e2*/ 	.byte	0xff
	.zero		1


	//   ....[140]....
        /*09e4*/ 	.word	0x0000a690
        /*09e8*/ 	.word	0x00000000
        /*09ec*/ 	.word	0x00000098
        /*09f0*/ 	.short	0x010a
        /*09f2*/ 	.byte	0xff
	.zero		1


	//   ....[141]....
        /*09f4*/ 	.word	0x0000a6f0
        /*09f8*/ 	.word	0x00000000
        /*09fc*/ 	.word	0x00000070
        /*0a00*/ 	.short	0x010a
        /*0a02*/ 	.byte	0xff
	.zero		1


	//   ....[142]....
        /*0a04*/ 	.word	0x0000a750
        /*0a08*/ 	.word	0x00000000
        /*0a0c*/ 	.word	0x00000078
        /*0a10*/ 	.short	0x010a
        /*0a12*/ 	.byte	0xff
	.zero		1


	//   ....[143]....
        /*0a14*/ 	.word	0x0000a7b0
        /*0a18*/ 	.word	0x00000000
        /*0a1c*/ 	.word	0x00000080
        /*0a20*/ 	.short	0x010a
        /*0a22*/ 	.byte	0xff
	.zero		1


	//   ....[144]....
        /*0a24*/ 	.word	0x0000a810
        /*0a28*/ 	.word	0x00000000
        /*0a2c*/ 	.word	0x00000088
        /*0a30*/ 	.short	0x010a
        /*0a32*/ 	.byte	0xff
	.zero		1


	//   ....[145]....
        /*0a34*/ 	.word	0x0000a870
        /*0a38*/ 	.word	0x00000000
        /*0a3c*/ 	.word	0x00000070
        /*0a40*/ 	.short	0x010a
        /*0a42*/ 	.byte	0xff
	.zero		1


	//   ....[146]....
        /*0a44*/ 	.word	0x0000a8d0
        /*0a48*/ 	.word	0x00000000
        /*0a4c*/ 	.word	0x00000078
        /*0a50*/ 	.short	0x010a
        /*0a52*/ 	.byte	0xff
	.zero		1


	//   ....[147]....
        /*0a54*/ 	.word	0x0000a930
        /*0a58*/ 	.word	0x00000000
        /*0a5c*/ 	.word	0x00000080
        /*0a60*/ 	.short	0x010a
        /*0a62*/ 	.byte	0xff
	.zero		1


	//   ....[148]....
        /*0a64*/ 	.word	0x0000a980
        /*0a68*/ 	.word	0x00000003
        /*0a6c*/ 	.word	0x000000a0
        /*0a70*/ 	.short	0x010a
        /*0a72*/ 	.byte	0xff
	.zero		1


	//   ....[149]....
        /*0a74*/ 	.word	0x0000a9e0
        /*0a78*/ 	.word	0x00000000
        /*0a7c*/ 	.word	0x00000050
        /*0a80*/ 	.short	0x010a
        /*0a82*/ 	.byte	0xff
	.zero		1


	//   ....[150]....
        /*0a84*/ 	.word	0x0000aa30
        /*0a88*/ 	.word	0x00000062
        /*0a8c*/ 	.word	0x000000c0
        /*0a90*/ 	.short	0x010a
        /*0a92*/ 	.byte	0xff
	.zero		1


	//   ....[151]....
        /*0a94*/ 	.word	0x0000aa80
        /*0a98*/ 	.word	0x00000003
        /*0a9c*/ 	.word	0x00000050
        /*0aa0*/ 	.short	0x010a
        /*0aa2*/ 	.byte	0xff
	.zero		1


	//   ....[152]....
        /*0aa4*/ 	.word	0x0000aad0
        /*0aa8*/ 	.word	0x0000003e
        /*0aac*/ 	.word	0x00000050
        /*0ab0*/ 	.short	0x010a
        /*0ab2*/ 	.byte	0xff
	.zero		1


	//   ....[153]....
        /*0ab4*/ 	.word	0x0000ab20
        /*0ab8*/ 	.word	0x0000003d
        /*0abc*/ 	.word	0x00000050
        /*0ac0*/ 	.short	0x010a
        /*0ac2*/ 	.byte	0xff
	.zero		1


	//----- nvinfo : EIATTR_NUM_MBARRIERS
	.align		4
.L_47:
        /*0ac4*/ 	.byte	0x03, 0x38
        /*0ac6*/ 	.short	0x0025


	//----- nvinfo : EIATTR_EXIT_INSTR_OFFSETS
	.align		4
        /*0ac8*/ 	.byte	0x04, 0x1c
        /*0aca*/ 	.short	(.L_49 - .L_48)


	//   ....[0]....
.L_48:
        /*0acc*/ 	.word	0x00002c80


	//   ....[1]....
        /*0ad0*/ 	.word	0x00003190


	//   ....[2]....
        /*0ad4*/ 	.word	0x000031f0


	//   ....[3]....
        /*0ad8*/ 	.word	0x000044a0


	//   ....[4]....
        /*0adc*/ 	.word	0x000057d0


	//   ....[5]....
        /*0ae0*/ 	.word	0x00005810


	//   ....[6]....
        /*0ae4*/ 	.word	0x00009cd0


	//   ....[7]....
        /*0ae8*/ 	.word	0x00009d50


	//   ....[8]....
        /*0aec*/ 	.word	0x00009d80


	//   ....[9]....
        /*0af0*/ 	.word	0x00009e00


	//----- nvinfo : EIATTR_MAX_THREADS
	.align		4
.L_49:
        /*0af4*/ 	.byte	0x04, 0x05
        /*0af6*/ 	.short	(.L_51 - .L_50)
.L_50:
        /*0af8*/ 	.word	0x00000100
        /*0afc*/ 	.word	0x00000001
        /*0b00*/ 	.word	0x00000001


	//----- nvinfo : EIATTR_CRS_STACK_SIZE
	.align		4
.L_51:
        /*0b04*/ 	.byte	0x04, 0x1e
        /*0b06*/ 	.short	(.L_53 - .L_52)
.L_52:
        /*0b08*/ 	.word	0x00000000


	//----- nvinfo : EIATTR_CBANK_PARAM_SIZE
	.align		4
.L_53:
        /*0b0c*/ 	.byte	0x03, 0x19
        /*0b0e*/ 	.short	0x0800


	//----- nvinfo : EIATTR_PARAM_CBANK
	.align		4
        /*0b10*/ 	.byte	0x04, 0x0a
        /*0b12*/ 	.short	(.L_55 - .L_54)
	.align		4
.L_54:
        /*0b14*/ 	.word	index@(.nv.constant0._ZN7cutlass13device_kernelINS_4gemm6kernel13GemmUniversalIN4cute5tupleIJiiiiEEENS1_10collective13CollectiveMmaINS1_35MainloopSm100TmaUmmaWarpSpecializedILi5ELi2ELi4ENS5_IJNS4_1CILi2EEESB_NSA_ILi1EEEEEEEENS5_IJNSA_ILi128EEENSA_ILi256EEENSA_ILi32EEEEEENS_6half_tENS5_IJlSC_lEEESJ_SK_NS4_8TiledMMAINS4_8MMA_AtomIJNS4_26SM100_MMA_F16BF16_2x1SM_SSISJ_SJ_fLi128ELi256ELNS4_4UMMA5MajorE0ELSP_0ELNSO_7ScaleInE0ELSQ_0EEEEEENS4_6LayoutINS5_IJSC_SC_SC_EEENS5_IJNSA_ILi0EEESV_SV_EEEEENS5_IJNS4_10UnderscoreESY_SY_EEEEENS4_28SM100_TMA_2SM_LOAD_MULTICASTENS4_14ComposedLayoutINS4_7SwizzleILi2ELi4ELi3EEENS4_18smem_ptr_flag_bitsILi16EEENST_INS5_IJNSA_ILi8EEESH_EEENS5_IJSH_SC_EEEEEEEvNS4_8identityENS4_18SM100_TMA_2SM_LOADES1B_vS1C_EENS_8epilogue10collective18CollectiveEpilogueINS1F_23Sm100TmaWarpSpecializedILi4ELi2ELi32ELb1ELb0EEEJNS5_IJNSA_ILi64EEESG_SH_EEENS5_IJNST_IS1K_SC_EENST_INS5_IJSH_SB_EEENS5_IJSC_SF_EEEEEEEESJ_SK_SJ_SK_NS1F_6fusion15FusionCallbacksIS1J_NS1R_17LinearCombinationISJ_fSJ_fLNS_15FloatRoundStyleE2EEES1L_S1Q_JEEENS4_5SM1004TMEM4LOAD26SM100_TMEM_LOAD_32dp32b32xENS4_13SM90_TMA_LOADES1B_NS4_39AutoVectorizingCopyWithAssumedAlignmentILi128EEENS4_14SM90_TMA_STOREES1B_S23_S23_EEEvvEEEEvNT_6ParamsE)
        /*0b18*/ 	.short	0x0380
        /*0b1a*/ 	.short	0x0800


	//----- nvinfo : EIATTR_SW_WAR
	.align		4
.L_55:
        /*0b1c*/ 	.byte	0x04, 0x36
        /*0b1e*/ 	.short	(.L_57 - .L_56)
.L_56:
        /*0b20*/ 	.word	0x00000008
.L_57:


//--------------------- .nv.callgraph             --------------------------
	.section	.nv.callgraph,"",@"SHT_CUDA_CALLGRAPH"
	.align	4
	.sectionentsize	8
	.align		4
        /*0000*/ 	.word	0x00000000
	.align		4
        /*0004*/ 	.word	0xffffffff
	.align		4
        /*0008*/ 	.word	index@(_ZN7cutlass13device_kernelINS_4gemm6kernel13GemmUniversalIN4cute5tupleIJiiiiEEENS1_10collective13CollectiveMmaINS1_35MainloopSm100TmaUmmaWarpSpecializedILi5ELi2ELi4ENS5_IJNS4_1CILi2EEESB_NSA_ILi1EEEEEEEENS5_IJNSA_ILi128EEENSA_ILi256EEENSA_ILi32EEEEEENS_6half_tENS5_IJlSC_lEEESJ_SK_NS4_8TiledMMAINS4_8MMA_AtomIJNS4_26SM100_MMA_F16BF16_2x1SM_SSISJ_SJ_fLi128ELi256ELNS4_4UMMA5MajorE0ELSP_0ELNSO_7ScaleInE0ELSQ_0EEEEEENS4_6LayoutINS5_IJSC_SC_SC_EEENS5_IJNSA_ILi0EEESV_SV_EEEEENS5_IJNS4_10UnderscoreESY_SY_EEEEENS4_28SM100_TMA_2SM_LOAD_MULTICASTENS4_14ComposedLayoutINS4_7SwizzleILi2ELi4ELi3EEENS4_18smem_ptr_flag_bitsILi16EEENST_INS5_IJNSA_ILi8EEESH_EEENS5_IJSH_SC_EEEEEEEvNS4_8identityENS4_18SM100_TMA_2SM_LOADES1B_vS1C_EENS_8epilogue10collective18CollectiveEpilogueINS1F_23Sm100TmaWarpSpecializedILi4ELi2ELi32ELb1ELb0EEEJNS5_IJNSA_ILi64EEESG_SH_EEENS5_IJNST_IS1K_SC_EENST_INS5_IJSH_SB_EEENS5_IJSC_SF_EEEEEEEESJ_SK_SJ_SK_NS1F_6fusion15FusionCallbacksIS1J_NS1R_17LinearCombinationISJ_fSJ_fLNS_15FloatRoundStyleE2EEES1L_S1Q_JEEENS4_5SM1004TMEM4LOAD26SM100_TMEM_LOAD_32dp32b32xENS4_13SM90_TMA_LOADES1B_NS4_39AutoVectorizingCopyWithAssumedAlignmentILi128EEENS4_14SM90_TMA_STOREES1B_S23_S23_EEEvvEEEEvNT_6ParamsE)
	.align		4
        /*000c*/ 	.word	index@(__assertfail)
	.align		4
        /*0010*/ 	.word	0x00000000
	.align		4
        /*0014*/ 	.word	0xfffffffe
	.align		4
        /*0018*/ 	.word	0x00000000
	.align		4
        /*001c*/ 	.word	0xfffffffd
	.align		4
        /*0020*/ 	.word	0x00000000
	.align		4
        /*0024*/ 	.word	0xfffffffc


//--------------------- .nv.constant4             --------------------------
	.section	.nv.constant4,"a",@progbits
	.align	8
	.align		8
.nv.constant4:
        /*0000*/ 	.dword	__assertfail
	.align		8
        /*0008*/ 	.dword	__unnamed_1
	.align		8
        /*0010*/ 	.dword	__unnamed_2
	.align		8
        /*0018*/ 	.dword	_ZN39_INTERNAL_39b58431_4_k_cu_91c45ea8_76374cuda3std3__45__cpo5beginE
	.align		8
        /*0020*/ 	.dword	_ZN39_INTERNAL_39b58431_4_k_cu_91c45ea8_76374cuda3std3__45__cpo3endE
	.align		8
        /*0028*/ 	.dword	_ZN39_INTERNAL_39b58431_4_k_cu_91c45ea8_76374cuda3std3__45__cpo6cbeginE
	.align		8
        /*0030*/ 	.dword	_ZN39_INTERNAL_39b58431_4_k_cu_91c45ea8_76374cuda3std3__45__cpo4cendE
	.align		8
        /*0038*/ 	.dword	_ZN39_INTERNAL_39b58431_4_k_cu_91c45ea8_76374cuda3std3__441_GLOBAL__N__39b58431_4_k_cu_91c45ea8_76376ignoreE
	.align		8
        /*0040*/ 	.dword	_ZN39_INTERNAL_39b58431_4_k_cu_91c45ea8_76374cuda3std3__419piecewise_constructE
	.align		8
        /*0048*/ 	.dword	_ZN39_INTERNAL_39b58431_4_k_cu_91c45ea8_76374cuda3std3__48in_placeE
	.align		8
        /*0050*/ 	.dword	_ZN39_INTERNAL_39b58431_4_k_cu_91c45ea8_76374cuda3std6ranges3__45__cpo4swapE
	.align		8
        /*0058*/ 	.dword	_ZN39_INTERNAL_39b58431_4_k_cu_91c45ea8_76374cuda3std6ranges3__45__cpo9iter_moveE
	.align		8
        /*0060*/ 	.dword	_ZN39_INTERNAL_39b58431_4_k_cu_91c45ea8_76374cute7productE
	.align		8
        /*0068*/ 	.dword	_ZN39_INTERNAL_39b58431_4_k_cu_91c45ea8_76374cute1_E
	.align		8
        /*0070*/ 	.dword	$str$25
	.align		8
        /*0078*/ 	.dword	$str$26
	.align		8
        /*0080*/ 	.dword	$str$27
	.align		8
        /*0088*/ 	.dword	$str$28


//--------------------- .text._ZN7cutlass13device_kernelINS_4gemm6kernel13GemmUniversalIN4cute5tupleIJiiiiEEENS1_10collective13CollectiveMmaINS1_35MainloopSm100TmaUmmaWarpSpecializedILi5ELi2ELi4ENS5_IJNS4_1CILi2EEESB_NSA_ILi1EEEEEEEENS5_IJNSA_ILi128EEENSA_ILi256EEENSA_ILi32EEEEEENS_6half_tENS5_IJlSC_lEEESJ_SK_NS4_8TiledMMAINS4_8MMA_AtomIJNS4_26SM100_MMA_F16BF16_2x1SM_SSISJ_SJ_fLi128ELi256ELNS4_4UMMA5MajorE0ELSP_0ELNSO_7ScaleInE0ELSQ_0EEEEEENS4_6LayoutINS5_IJSC_SC_SC_EEENS5_IJNSA_ILi0EEESV_SV_EEEEENS5_IJNS4_10UnderscoreESY_SY_EEEEENS4_28SM100_TMA_2SM_LOAD_MULTICASTENS4_14ComposedLayoutINS4_7SwizzleILi2ELi4ELi3EEENS4_18smem_ptr_flag_bitsILi16EEENST_INS5_IJNSA_ILi8EEESH_EEENS5_IJSH_SC_EEEEEEEvNS4_8identityENS4_18SM100_TMA_2SM_LOADES1B_vS1C_EENS_8epilogue10collective18CollectiveEpilogueINS1F_23Sm100TmaWarpSpecializedILi4ELi2ELi32ELb1ELb0EEEJNS5_IJNSA_ILi64EEESG_SH_EEENS5_IJNST_IS1K_SC_EENST_INS5_IJSH_SB_EEENS5_IJSC_SF_EEEEEEEESJ_SK_SJ_SK_NS1F_6fusion15FusionCallbacksIS1J_NS1R_17LinearCombinationISJ_fSJ_fLNS_15FloatRoundStyleE2EEES1L_S1Q_JEEENS4_5SM1004TMEM4LOAD26SM100_TMEM_LOAD_32dp32b32xENS4_13SM90_TMA_LOADES1B_NS4_39AutoVectorizingCopyWithAssumedAlignmentILi128EEENS4_14SM90_TMA_STOREES1B_S23_S23_EEEvvEEEEvNT_6ParamsE --------------------------
	.section	.text._ZN7cutlass13device_kernelINS_4gemm6kernel13GemmUniversalIN4cute5tupleIJiiiiEEENS1_10collective13CollectiveMmaINS1_35MainloopSm100TmaUmmaWarpSpecializedILi5ELi2ELi4ENS5_IJNS4_1CILi2EEESB_NSA_ILi1EEEEEEEENS5_IJNSA_ILi128EEENSA_ILi256EEENSA_ILi32EEEEEENS_6half_tENS5_IJlSC_lEEESJ_SK_NS4_8TiledMMAINS4_8MMA_AtomIJNS4_26SM100_MMA_F16BF16_2x1SM_SSISJ_SJ_fLi128ELi256ELNS4_4UMMA5MajorE0ELSP_0ELNSO_7ScaleInE0ELSQ_0EEEEEENS4_6LayoutINS5_IJSC_SC_SC_EEENS5_IJNSA_ILi0EEESV_SV_EEEEENS5_IJNS4_10UnderscoreESY_SY_EEEEENS4_28SM100_TMA_2SM_LOAD_MULTICASTENS4_14ComposedLayoutINS4_7SwizzleILi2ELi4ELi3EEENS4_18smem_ptr_flag_bitsILi16EEENST_INS5_IJNSA_ILi8EEESH_EEENS5_IJSH_SC_EEEEEEEvNS4_8identityENS4_18SM100_TMA_2SM_LOADES1B_vS1C_EENS_8epilogue10collective18CollectiveEpilogueINS1F_23Sm100TmaWarpSpecializedILi4ELi2ELi32ELb1ELb0EEEJNS5_IJNSA_ILi64EEESG_SH_EEENS5_IJNST_IS1K_SC_EENST_INS5_IJSH_SB_EEENS5_IJSC_SF_EEEEEEEESJ_SK_SJ_SK_NS1F_6fusion15FusionCallbacksIS1J_NS1R_17LinearCombinationISJ_fSJ_fLNS_15FloatRoundStyleE2EEES1L_S1Q_JEEENS4_5SM1004TMEM4LOAD26SM100_TMEM_LOAD_32dp32b32xENS4_13SM90_TMA_LOADES1B_NS4_39AutoVectorizingCopyWithAssumedAlignmentILi128EEENS4_14SM90_TMA_STOREES1B_S23_S23_EEEvvEEEEvNT_6ParamsE,"ax",@progbits
	.align	128
.text._ZN7cutlass13device_kernelINS_4gemm6kernel13GemmUniversalIN4cute5tupleIJiiiiEEENS1_10collective13CollectiveMmaINS1_35MainloopSm100TmaUmmaWarpSpecializedILi5ELi2ELi4ENS5_IJNS4_1CILi2EEESB_NSA_ILi1EEEEEEEENS5_IJNSA_ILi128EEENSA_ILi256EEENSA_ILi32EEEEEENS_6half_tENS5_IJlSC_lEEESJ_SK_NS4_8TiledMMAINS4_8MMA_AtomIJNS4_26SM100_MMA_F16BF16_2x1SM_SSISJ_SJ_fLi128ELi256ELNS4_4UMMA5MajorE0ELSP_0ELNSO_7ScaleInE0ELSQ_0EEEEEENS4_6LayoutINS5_IJSC_SC_SC_EEENS5_IJNSA_ILi0EEESV_SV_EEEEENS5_IJNS4_10UnderscoreESY_SY_EEEEENS4_28SM100_TMA_2SM_LOAD_MULTICASTENS4_14ComposedLayoutINS4_7SwizzleILi2ELi4ELi3EEENS4_18smem_ptr_flag_bitsILi16EEENST_INS5_IJNSA_ILi8EEESH_EEENS5_IJSH_SC_EEEEEEEvNS4_8identityENS4_18SM100_TMA_2SM_LOADES1B_vS1C_EENS_8epilogue10collective18CollectiveEpilogueINS1F_23Sm100TmaWarpSpecializedILi4ELi2ELi32ELb1ELb0EEEJNS5_IJNSA_ILi64EEESG_SH_EEENS5_IJNST_IS1K_SC_EENST_INS5_IJSH_SB_EEENS5_IJSC_SF_EEEEEEEESJ_SK_SJ_SK_NS1F_6fusion15FusionCallbacksIS1J_NS1R_17LinearCombinationISJ_fSJ_fLNS_15FloatRoundStyleE2EEES1L_S1Q_JEEENS4_5SM1004TMEM4LOAD26SM100_TMEM_LOAD_32dp32b32xENS4_13SM90_TMA_LOADES1B_NS4_39AutoVectorizingCopyWithAssumedAlignmentILi128EEENS4_14SM90_TMA_STOREES1B_S23_S23_EEEvvEEEEvNT_6ParamsE:
        .type           _ZN7cutlass13device_kernelINS_4gemm6kernel13GemmUniversalIN4cute5tupleIJiiiiEEENS1_10collective13CollectiveMmaINS1_35MainloopSm100TmaUmmaWarpSpecializedILi5ELi2ELi4ENS5_IJNS4_1CILi2EEESB_NSA_ILi1EEEEEEEENS5_IJNSA_ILi128EEENSA_ILi256EEENSA_ILi32EEEEEENS_6half_tENS5_IJlSC_lEEESJ_SK_NS4_8TiledMMAINS4_8MMA_AtomIJNS4_26SM100_MMA_F16BF16_2x1SM_SSISJ_SJ_fLi128ELi256ELNS4_4UMMA5MajorE0ELSP_0ELNSO_7ScaleInE0ELSQ_0EEEEEENS4_6LayoutINS5_IJSC_SC_SC_EEENS5_IJNSA_ILi0EEESV_SV_EEEEENS5_IJNS4_10UnderscoreESY_SY_EEEEENS4_28SM100_TMA_2SM_LOAD_MULTICASTENS4_14ComposedLayoutINS4_7SwizzleILi2ELi4ELi3EEENS4_18smem_ptr_flag_bitsILi16EEENST_INS5_IJNSA_ILi8EEESH_EEENS5_IJSH_SC_EEEEEEEvNS4_8identityENS4_18SM100_TMA_2SM_LOADES1B_vS1C_EENS_8epilogue10collective18CollectiveEpilogueINS1F_23Sm100TmaWarpSpecializedILi4ELi2ELi32ELb1ELb0EEEJNS5_IJNSA_ILi64EEESG_SH_EEENS5_IJNST_IS1K_SC_EENST_INS5_IJSH_SB_EEENS5_IJSC_SF_EEEEEEEESJ_SK_SJ_SK_NS1F_6fusion15FusionCallbacksIS1J_NS1R_17LinearCombinationISJ_fSJ_fLNS_15FloatRoundStyleE2EEES1L_S1Q_JEEENS4_5SM1004TMEM4LOAD26SM100_TMEM_LOAD_32dp32b32xENS4_13SM90_TMA_LOADES1B_NS4_39AutoVectorizingCopyWithAssumedAlignmentILi128EEENS4_14SM90_TMA_STOREES1B_S23_S23_EEEvvEEEEvNT_6ParamsE,@function
        .size           _ZN7cutlass13device_kernelINS_4gemm6kernel13GemmUniversalIN4cute5tupleIJiiiiEEENS1_10collective13CollectiveMmaINS1_35MainloopSm100TmaUmmaWarpSpecializedILi5ELi2ELi4ENS5_IJNS4_1CILi2EEESB_NSA_ILi1EEEEEEEENS5_IJNSA_ILi128EEENSA_ILi256EEENSA_ILi32EEEEEENS_6half_tENS5_IJlSC_lEEESJ_SK_NS4_8TiledMMAINS4_8MMA_AtomIJNS4_26SM100_MMA_F16BF16_2x1SM_SSISJ_SJ_fLi128ELi256ELNS4_4UMMA5MajorE0ELSP_0ELNSO_7ScaleInE0ELSQ_0EEEEEENS4_6LayoutINS5_IJSC_SC_SC_EEENS5_IJNSA_ILi0EEESV_SV_EEEEENS5_IJNS4_10UnderscoreESY_SY_EEEEENS4_28SM100_TMA_2SM_LOAD_MULTICASTENS4_14ComposedLayoutINS4_7SwizzleILi2ELi4ELi3EEENS4_18smem_ptr_flag_bitsILi16EEENST_INS5_IJNSA_ILi8EEESH_EEENS5_IJSH_SC_EEEEEEEvNS4_8identityENS4_18SM100_TMA_2SM_LOADES1B_vS1C_EENS_8epilogue10collective18CollectiveEpilogueINS1F_23Sm100TmaWarpSpecializedILi4ELi2ELi32ELb1ELb0EEEJNS5_IJNSA_ILi64EEESG_SH_EEENS5_IJNST_IS1K_SC_EENST_INS5_IJSH_SB_EEENS5_IJSC_SF_EEEEEEEESJ_SK_SJ_SK_NS1F_6fusion15FusionCallbacksIS1J_NS1R_17LinearCombinationISJ_fSJ_fLNS_15FloatRoundStyleE2EEES1L_S1Q_JEEENS4_5SM1004TMEM4LOAD26SM100_TMEM_LOAD_32dp32b32xENS4_13SM90_TMA_LOADES1B_NS4_39AutoVectorizingCopyWithAssumedAlignmentILi128EEENS4_14SM90_TMA_STOREES1B_S23_S23_EEEvvEEEEvNT_6ParamsE,(.L_x_200 - _ZN7cutlass13device_kernelINS_4gemm6kernel13GemmUniversalIN4cute5tupleIJiiiiEEENS1_10collective13CollectiveMmaINS1_35MainloopSm100TmaUmmaWarpSpecializedILi5ELi2ELi4ENS5_IJNS4_1CILi2EEESB_NSA_ILi1EEEEEEEENS5_IJNSA_ILi128EEENSA_ILi256EEENSA_ILi32EEEEEENS_6half_tENS5_IJlSC_lEEESJ_SK_NS4_8TiledMMAINS4_8MMA_AtomIJNS4_26SM100_MMA_F16BF16_2x1SM_SSISJ_SJ_fLi128ELi256ELNS4_4UMMA5MajorE0ELSP_0ELNSO_7ScaleInE0ELSQ_0EEEEEENS4_6LayoutINS5_IJSC_SC_SC_EEENS5_IJNSA_ILi0EEESV_SV_EEEEENS5_IJNS4_10UnderscoreESY_SY_EEEEENS4_28SM100_TMA_2SM_LOAD_MULTICASTENS4_14ComposedLayoutINS4_7SwizzleILi2ELi4ELi3EEENS4_18smem_ptr_flag_bitsILi16EEENST_INS5_IJNSA_ILi8EEESH_EEENS5_IJSH_SC_EEEEEEEvNS4_8identityENS4_18SM100_TMA_2SM_LOADES1B_vS1C_EENS_8epilogue10collective18CollectiveEpilogueINS1F_23Sm100TmaWarpSpecializedILi4ELi2ELi32ELb1ELb0EEEJNS5_IJNSA_ILi64EEESG_SH_EEENS5_IJNST_IS1K_SC_EENST_INS5_IJSH_SB_EEENS5_IJSC_SF_EEEEEEEESJ_SK_SJ_SK_NS1F_6fusion15FusionCallbacksIS1J_NS1R_17LinearCombinationISJ_fSJ_fLNS_15FloatRoundStyleE2EEES1L_S1Q_JEEENS4_5SM1004TMEM4LOAD26SM100_TMEM_LOAD_32dp32b32xENS4_13SM90_TMA_LOADES1B_NS4_39AutoVectorizingCopyWithAssumedAlignmentILi128EEENS4_14SM90_TMA_STOREES1B_S23_S23_EEEvvEEEEvNT_6ParamsE)
        .other          _ZN7cutlass13device_kernelINS_4gemm6kernel13GemmUniversalIN4cute5tupleIJiiiiEEENS1_10collective13CollectiveMmaINS1_35MainloopSm100TmaUmmaWarpSpecializedILi5ELi2ELi4ENS5_IJNS4_1CILi2EEESB_NSA_ILi1EEEEEEEENS5_IJNSA_ILi128EEENSA_ILi256EEENSA_ILi32EEEEEENS_6half_tENS5_IJlSC_lEEESJ_SK_NS4_8TiledMMAINS4_8MMA_AtomIJNS4_26SM100_MMA_F16BF16_2x1SM_SSISJ_SJ_fLi128ELi256ELNS4_4UMMA5MajorE0ELSP_0ELNSO_7ScaleInE0ELSQ_0EEEEEENS4_6LayoutINS5_IJSC_SC_SC_EEENS5_IJNSA_ILi0EEESV_SV_EEEEENS5_IJNS4_10UnderscoreESY_SY_EEEEENS4_28SM100_TMA_2SM_LOAD_MULTICASTENS4_14ComposedLayoutINS4_7SwizzleILi2ELi4ELi3EEENS4_18smem_ptr_flag_bitsILi16EEENST_INS5_IJNSA_ILi8EEESH_EEENS5_IJSH_SC_EEEEEEEvNS4_8identityENS4_18SM100_TMA_2SM_LOADES1B_vS1C_EENS_8epilogue10collective18CollectiveEpilogueINS1F_23Sm100TmaWarpSpecializedILi4ELi2ELi32ELb1ELb0EEEJNS5_IJNSA_ILi64EEESG_SH_EEENS5_IJNST_IS1K_SC_EENST_INS5_IJSH_SB_EEENS5_IJSC_SF_EEEEEEEESJ_SK_SJ_SK_NS1F_6fusion15FusionCallbacksIS1J_NS1R_17LinearCombinationISJ_fSJ_fLNS_15FloatRoundStyleE2EEES1L_S1Q_JEEENS4_5SM1004TMEM4LOAD26SM100_TMEM_LOAD_32dp32b32xENS4_13SM90_TMA_LOADES1B_NS4_39AutoVectorizingCopyWithAssumedAlignmentILi128EEENS4_14SM90_TMA_STOREES1B_S23_S23_EEEvvEEEEvNT_6ParamsE,@"STO_CUDA_ENTRY STV_DEFAULT"
_ZN7cutlass13device_kernelINS_4gemm6kernel13GemmUniversalIN4cute5tupleIJiiiiEEENS1_10collective13CollectiveMmaINS1_35MainloopSm100TmaUmmaWarpSpecializedILi5ELi2ELi4ENS5_IJNS4_1CILi2EEESB_NSA_ILi1EEEEEEEENS5_IJNSA_ILi128EEENSA_ILi256EEENSA_ILi32EEEEEENS_6half_tENS5_IJlSC_lEEESJ_SK_NS4_8TiledMMAINS4_8MMA_AtomIJNS4_26SM100_MMA_F16BF16_2x1SM_SSISJ_SJ_fLi128ELi256ELNS4_4UMMA5MajorE0ELSP_0ELNSO_7ScaleInE0ELSQ_0EEEEEENS4_6LayoutINS5_IJSC_SC_SC_EEENS5_IJNSA_ILi0EEESV_SV_EEEEENS5_IJNS4_10UnderscoreESY_SY_EEEEENS4_28SM100_TMA_2SM_LOAD_MULTICASTENS4_14ComposedLayoutINS4_7SwizzleILi2ELi4ELi3EEENS4_18smem_ptr_flag_bitsILi16EEENST_INS5_IJNSA_ILi8EEESH_EEENS5_IJSH_SC_EEEEEEEvNS4_8identityENS4_18SM100_TMA_2SM_LOADES1B_vS1C_EENS_8epilogue10collective18CollectiveEpilogueINS1F_23Sm100TmaWarpSpecializedILi4ELi2ELi32ELb1ELb0EEEJNS5_IJNSA_ILi64EEESG_SH_EEENS5_IJNST_IS1K_SC_EENST_INS5_IJSH_SB_EEENS5_IJSC_SF_EEEEEEEESJ_SK_SJ_SK_NS1F_6fusion15FusionCallbacksIS1J_NS1R_17LinearCombinationISJ_fSJ_fLNS_15FloatRoundStyleE2EEES1L_S1Q_JEEENS4_5SM1004TMEM4LOAD26SM100_TMEM_LOAD_32dp32b32xENS4_13SM90_TMA_LOADES1B_NS4_39AutoVectorizingCopyWithAssumedAlignmentILi128EEENS4_14SM90_TMA_STOREES1B_S23_S23_EEEvvEEEEvNT_6ParamsE:
[----:B------:R-:W1:Y:S01]  /*0000*/  LDC R1, c[0x0][0x37c] ;  /* 0x0000df00ff017b82 */ /* 0x000e620000000800 */
[----:B------:R-:W2:Y:S01]  /*0010*/  S2R R95, SR_TID.X ;  /* 0x00000000005f7919 */ /* 0x000ea20000002100 */
[----:B------:R-:W3:Y:S06]  /*0020*/  LDCU.64 UR8, c[0x0][0x890] ;  /* 0x00011200ff0877ac */ /* 0x000eec0008000a00 */
[----:B------:R-:W4:Y:S01]  /*0030*/  S2UR UR4, SR_CgaCtaId ;  /* 0x00000000000479c3 */ /* 0x000f220000008800 */
[----:B------:R-:W-:Y:S02]  /*0040*/  PRMT R80, RZ, 0x7610, R80 ;  /* 0x00007610ff507816 */ /* 0x000fe40000000050 */
[----:B------:R-:W-:Y:S01]  /*0050*/  ELECT P1, URZ, PT ;  /* 0x0000000000ff782f */ /* 0x000fe20003820000 */
[----:B---3--:R-:W-:-:S04]  /*0060*/  UISETP.NE.U32.AND UP0, UPT, UR8, URZ, UPT ;  /* 0x000000ff0800728c */ /* 0x008fc8000bf05070 */
[----:B------:R-:W-:Y:S02]  /*0070*/  UISETP.NE.AND.EX UP0, UPT, UR9, URZ, UPT, UP0 ;  /* 0x000000ff0900728c */ /* 0x000fe4000bf05300 */
[----:B----4-:R-:W-:Y:S02]  /*0080*/  ULOP3.LUT UR33, UR4, 0x1, URZ, 0xc0, !UPT ;  /* 0x0000000104217892 */ /* 0x010fe4000f8ec0ff */
[----:B------:R-:W-:Y:S01]  /*0090*/  ULOP3.LUT UR34, UR4, 0x1, URZ, 0x3c, !UPT ;  /* 0x0000000104227892 */ /* 0x000fe2000f8e3cff */
[----:B--2---:R-:W-:-:S05]  /*00a0*/  SHF.R.U32.HI R81, RZ, 0x5, R95 ;  /* 0x00000005ff517819 */ /* 0x004fca000001165f */
[----:B------:R-:W2:Y:S02]  /*00b0*/  SHFL.IDX PT, R0, R81, RZ, 0x1f ;  /* 0x00001fff51007589 */ /* 0x000ea400000e0000 */
[----:B--2---:R-:W-:Y:S01]  /*00c0*/  R2UR UR13, R0 ;  /* 0x00000000000d72ca */ /* 0x004fe200000e0000 */
[----:B-1----:R-:W-:-:S14]  /*00d0*/  BRA.U UP0, `(.L_x_0) ;  /* 0x0000000100307547 */ /* 0x002fdc000b800000 */
[----:B------:R-:W1:Y:S02]  /*00e0*/  LDCU.64 UR4, c[0x0][0x888] ;  /* 0x00011100ff0477ac */ /* 0x000e640008000a00 */
[----:B-1----:R-:W-:-:S04]  /*00f0*/  UISETP.NE.U32.AND UP0, UPT, UR4, URZ, UPT ;  /* 0x000000ff0400728c */ /* 0x002fc8000bf05070 */
[----:B------:R-:W-:-:S09]  /*0100*/  UISETP.NE.AND.EX UP0, UPT, UR5, URZ, UPT, UP0 ;  /* 0x000000ff0500728c */ /* 0x000fd2000bf05300 */
[----:B------:R-:W-:Y:S05]  /*0110*/  BRA.U !UP0, `(.L_x_1) ;  /* 0x0000000108147547 */ /* 0x000fea000b800000 */
[----:B------:R-:W1:Y:S01]  /*0120*/  LDC.64 R2, c[0x0][0x888] ;  /* 0x00022200ff027b82 */ /* 0x000e620000000a00 */
[----:B------:R-:W1:Y:S02]  /*0130*/  LDCU.64 UR4, c[0x0][0x358] ;  /* 0x00006b00ff0477ac */ /* 0x000e640008000a00 */
[----:B-1----:R1:W5:Y:S01]  /*0140*/  LDG.E R41, desc[UR4][R2.64] ;  /* 0x0000000402297981 */ /* 0x002362000c1e1900 */
[----:B------:R-:W-:Y:S01]  /*0150*/  HFMA2 R80, -RZ, RZ, 0, 5.9604644775390625e-08 ;  /* 0x00000001ff507431 */ /* 0x000fe200000001ff */
[----:B------:R-:W-:Y:S05]  /*0160*/  BRA `(.L_x_0) ;  /* 0x00000000000c7947 */ /* 0x000fea0003800000 */
.L_x_1:
[----:B------:R-:W1:Y:S01]  /*0170*/  LDCU UR4, c[0x0][0x880] ;  /* 0x00011000ff0477ac */ /* 0x000e620008000800 */
[----:B------:R-:W-:Y:S01]  /*0180*/  HFMA2 R80, -RZ, RZ, 0, 5.9604644775390625e-08 ;  /* 0x00000001ff507431 */ /* 0x000fe200000001ff */
[----:B-1----:R-:W-:-:S07]  /*0190*/  MOV R41, UR4 ;  /* 0x0000000400297c02 */ /* 0x002fce0008000f00 */
.L_x_0:
[----:B------:R-:W2:Y:S02]  /*01a0*/  LDCU.64 UR4, c[0x0][0x8b0] ;  /* 0x00011600ff0477ac */ /* 0x000ea40008000a00 */
[----:B--2---:R-:W-:-:S04]  /*01b0*/  UISETP.NE.U32.AND UP0, UPT, UR4, URZ, UPT ;  /* 0x000000ff0400728c */ /* 0x004fc8000bf05070 */
[----:B------:R-:W-:-:S09]  /*01c0*/  UISETP.NE.AND.EX UP0, UPT, UR5, URZ, UPT, UP0 ;  /* 0x000000ff0500728c */ /* 0x000fd2000bf05300 */
[----:B------:R-:W-:Y:S05]  /*01d0*/  BRA.U UP0, `(.L_x_2) ;  /* 0x0000000100287547 */ /* 0x000fea000b800000 */
[----:B------:R-:W2:Y:S02]  /*01e0*/  LDCU.64 UR4, c[0x0][0x8a8] ;  /* 0x00011500ff0477ac */ /* 0x000ea40008000a00 */
[----:B--2---:R-:W-:-:S04]  /*01f0*/  UISETP.NE.U32.AND UP0, UPT, UR4, URZ, UPT ;  /* 0x000000ff0400728c */ /* 0x004fc8000bf05070 */
[----:B------:R-:W-:-:S09]  /*0200*/  UISETP.NE.AND.EX UP0, UPT, UR5, URZ, UPT, UP0 ;  /* 0x000000ff0500728c */ /* 0x000fd2000bf05300 */
[----:B------:R-:W-:Y:S05]  /*0210*/  BRA.U !UP0, `(.L_x_3) ;  /* 0x0000000108107547 */ /* 0x000fea000b800000 */
[----:B------:R-:W2:Y:S01]  /*0220*/  LDC.64 R38, c[0x0][0x8a8] ;  /* 0x00022a00ff267b82 */ /* 0x000ea20000000a00 */
[----:B------:R-:W2:Y:S02]  /*0230*/  LDCU.64 UR4, c[0x0][0x358] ;  /* 0x00006b00ff0477ac */ /* 0x000ea40008000a00 */
[----:B--2---:R2:W5:Y:S01]  /*0240*/  LDG.E R38, desc[UR4][R38.64] ;  /* 0x0000000426267981 */ /* 0x004562000c1e1900 */
[----:B------:R-:W-:Y:S05]  /*0250*/  BRA `(.L_x_2) ;  /* 0x0000000000087947 */ /* 0x000fea0003800000 */
.L_x_3:
[----:B------:R-:W2:Y:S02]  /*0260*/  LDCU UR4, c[0x0][0x8a0] ;  /* 0x00011400ff0477ac */ /* 0x000ea40008000800 */
[----:B--2---:R-:W-:Y:S02]  /*0270*/  MOV R38, UR4 ;  /* 0x0000000400267c02 */ /* 0x004fe40008000f00 */
.L_x_2:
[----:B------:R-:W-:Y:S01]  /*0280*/  IMAD.U32 R0, RZ, RZ, UR13 ;  /* 0x0000000dff007e24 */ /* 0x000fe2000f8e00ff */
[----:B------:R-:W-:Y:S04]  /*0290*/  BSSY.RECONVERGENT B0, `(.L_x_4) ;  /* 0x000000c000007945 */ /* 0x000fe80003800200 */
[C---:B------:R-:W-:Y:S02]  /*02a0*/  ISETP.NE.OR P2, PT, R0.reuse, 0x1, !P1 ;  /* 0x000000010000780c */ /* 0x040fe40004f45670 */
[----:B------:R-:W-:-:S11]  /*02b0*/  ISETP.NE.OR P0, PT, R0, 0x3, !P1 ;  /* 0x000000030000780c */ /* 0x000fd60004f05670 */
[----:B------:R-:W-:Y:S05]  /*02c0*/  @P2 BRA `(.L_x_5) ;  /* 0x0000000000202947 */ /* 0x000fea0003800000 */
[----:B------:R-:W3:Y:S02]  /*02d0*/  LDCU.64 UR4, c[0x0][0x348] ;  /* 0x00006900ff0477ac */ /* 0x000ee40008000a00 */
[----:B---3--:R-:W-:Y:S02]  /*02e0*/  UIADD3 UR6, UP1, UPT, UR4, 0x80, URZ ;  /* 0x0000008004067890 */ /* 0x008fe4000ff3e0ff */
[----:B------:R-:W-:Y:S02]  /*02f0*/  UIADD3 UR4, UP0, UPT, UR4, 0x180, URZ ;  /* 0x0000018004047890 */ /* 0x000fe4000ff1e0ff */
[----:B------:R-:W-:Y:S02]  /*0300*/  UIADD3.X UR7, UPT, UPT, URZ, UR5, URZ, UP1, !UPT ;  /* 0x00000005ff077290 */ /* 0x000fe40008ffe4ff */
[----:B------:R-:W-:-:S07]  /*0310*/  UIADD3.X UR5, UPT, UPT, URZ, UR5, URZ, UP0, !UPT ;  /* 0x00000005ff057290 */ /* 0x000fce00087fe4ff */
[----:B------:R3:W-:Y:S02]  /*0320*/  UTMACCTL.PF [UR6] ;  /* 0x00000000060079b9 */ /* 0x0007e40008040000 */
[----:B------:R3:W-:Y:S02]  /*0330*/  UTMACCTL.PF [UR4] ;  /* 0x00000000040079b9 */ /* 0x0007e40008040000 */
[----:B---3--:R-:W-:Y:S01]  /*0340*/  NOP ;  /* 0x0000000000007918 */ /* 0x008fe20000000000 */
.L_x_5:
[----:B------:R-:W-:Y:S05]  /*0350*/  BSYNC.RECONVERGENT B0 ;  /* 0x0000000000007941 */ /* 0x000fea0003800200 */
.L_x_4:
[----:B------:R-:W-:Y:S04]  /*0360*/  BSSY.RECONVERGENT B0, `(.L_x_6) ;  /* 0x000000a000007945 */ /* 0x000fe80003800200 */
        /* <DEDUP_REMOVED lines=9> */
.L_x_7:
[----:B------:R-:W-:Y:S05]  /*0400*/  BSYNC.RECONVERGENT B0 ;  /* 0x0000000000007941 */ /* 0x000fea0003800200 */
.L_x_6:
[----:B------:R-:W3:Y:S01]  /*0410*/  LDCU.64 UR4, c[0x0][0x888] ;  /* 0x00011100ff0477ac */ /* 0x000ee20008000a00 */
[----:B------:R-:W-:Y:S02]  /*0420*/  UISETP.EQ.U32.AND UP1, UPT, UR8, URZ, UPT ;  /* 0x000000ff0800728c */ /* 0x000fe4000bf22070 */
[----:B------:R-:W-:Y:S02]  /*0430*/  UPLOP3.LUT UP3, UPT, UPT, UPT, UPT, 0x80, 0x8 ;  /* 0x000000000008789c */ /* 0x000fe40003f6f070 */
[----:B---3--:R-:W-:-:S04]  /*0440*/  UISETP.NE.U32.AND UP0, UPT, UR4, URZ, UPT ;  /* 0x000000ff0400728c */ /* 0x008fc8000bf05070 */
[----:B------:R-:W-:-:S04]  /*0450*/  UISETP.NE.AND.EX UP0, UPT, UR5, URZ, UPT, UP0 ;  /* 0x000000ff0500728c */ /* 0x000fc8000bf05300 */
[----:B------:R-:W-:-:S04]  /*0460*/  UISETP.EQ.OR.EX UP2, UPT, UR9, URZ, !UP0, UP1 ;  /* 0x000000ff0900728c */ /* 0x000fc8000c742710 */
[----:B------:R-:W-:-:S06]  /*0470*/  UP2UR UR4, UPR, URZ, 0x4 ;  /* 0x00000004ff047883 */ /* 0x000fcc0008000000 */
[----:B------:R-:W-:Y:S01]  /*0480*/  MOV R84, UR4 ;  /* 0x0000000400547c02 */ /* 0x000fe20008000f00 */
[----:B------:R-:W-:Y:S06]  /*0490*/  BRA.U !UP2, `(.L_x_8) ;  /* 0x000000010a207547 */ /* 0x000fec000b800000 */
[----:B------:R-:W-:Y:S01]  /*04a0*/  UISETP.NE.U32.AND UP1, UPT, UR8, URZ, UPT ;  /* 0x000000ff0800728c */ /* 0x000fe2000bf25070 */
[----:B-----5:R-:W-:Y:S01]  /*04b0*/  FSETP.NEU.AND P0, PT, R41, RZ, PT ;  /* 0x000000ff2900720b */ /* 0x020fe20003f0d000 */
[----:B------:R-:W-:Y:S02]  /*04c0*/  USEL UR4, URZ, 0xffffffff, UP0 ;  /* 0xffffffffff047887 */ /* 0x000fe40008000000 */
[----:B------:R-:W-:-:S10]  /*04d0*/  UISETP.NE.AND.EX UP1, UPT, UR9, URZ, UPT, UP1 ;  /* 0x000000ff0900728c */ /* 0x000fd4000bf25310 */
[----:B------:R-:W-:Y:S01]  /*04e0*/  VOTEU.ANY UP0, P0 ;  /* 0x0000000000ff7886 */ /* 0x000fe20000000100 */
[----:B------:R-:W-:-:S04]  /*04f0*/  @!UP1 USEL UR4, URZ, 0xffffffff, UP0 ;  /* 0xffffffffff049887 */ /* 0x000fc80008000000 */
[----:B------:R-:W-:-:S04]  /*0500*/  ULOP3.LUT UR4, UR4, 0x1, URZ, 0xc0, !UPT ;  /* 0x0000000104047892 */ /* 0x000fc8000f8ec0ff */
[----:B------:R-:W-:-:S11]  /*0510*/  UISETP.NE.U32.AND UP3, UPT, UR4, 0x1, UPT ;  /* 0x000000010400788c */ /* 0x000fd6000bf65070 */
.L_x_8:
[----:B------:R-:W3:Y:S01]  /*0520*/  SHFL.IDX PT, R0, R81, RZ, 0x1f ;  /* 0x00001fff51007589 */ /* 0x000ee200000e0000 */
[----:B------:R-:W-:-:S04]  /*0530*/  UISETP.NE.AND UP0, UPT, UR13, 0x2, UPT ;  /* 0x000000020d00788c */ /* 0x000fc8000bf05270 */
[----:B------:R-:W-:Y:S02]  /*0540*/  UISETP.EQ.AND UP1, UPT, UR33, URZ, !UP0 ;  /* 0x000000ff2100728c */ /* 0x000fe4000c722270 */
[----:B------:R-:W-:-:S04]  /*0550*/  USEL UR53, URZ, 0x1, UP0 ;  /* 0x00000001ff357887 */ /* 0x000fc80008000000 */
[----:B------:R-:W-:Y:S02]  /*0560*/  PLOP3.LUT P3, PT, P1, PT, UP1, 0x80, 0x8 ;  /* 0x000000000008781c */ /* 0x000fe40000f6f018 */
[----:B---3--:R-:W-:-:S13]  /*0570*/  ISETP.NE.AND P0, PT, R0, RZ, PT ;  /* 0x000000ff0000720c */ /* 0x008fda0003f05270 */
[----:B------:R-:W-:Y:S05]  /*0580*/  @P0 BRA `(.L_x_9) ;  /* 0x0000000000600947 */ /* 0x000fea0003800000 */
[----:B------:R-:W3:Y:S01]  /*0590*/  S2UR UR5, SR_CgaCtaId ;  /* 0x00000000000579c3 */ /* 0x000ee20000008800 */
[----:B------:R-:W-:Y:S01]  /*05a0*/  UMOV UR4, 0x400 ;  /* 0x0000040000047882 */ /* 0x000fe20000000000 */
[----:B------:R-:W-:Y:S01]  /*05b0*/  UMOV UR8, 0x1 ;  /* 0x0000000100087882 */ /* 0x000fe20000000000 */
[----:B------:R-:W-:Y:S01]  /*05c0*/  UMOV UR6, 0x2 ;  /* 0x0000000200067882 */ /* 0x000fe20000000000 */
[----:B------:R-:W-:-:S04]  /*05d0*/  UIADD3 UR8, UPT, UPT, -UR8, 0x100000, URZ ;  /* 0x0010000008087890 */ /* 0x000fc8000fffe1ff */
[----:B------:R-:W-:Y:S02]  /*05e0*/  USHF.L.U32 UR9, UR8, 0xb, URZ ;  /* 0x0000000b08097899 */ /* 0x000fe400080006ff */
[----:B------:R-:W-:Y:S02]  /*05f0*/  USHF.L.U32 UR8, UR8, 0x1, URZ ;  /* 0x0000000108087899 */ /* 0x000fe400080006ff */
[----:B------:R-:W-:-:S04]  /*0600*/  UIADD3 UR6, UPT, UPT, -UR6, 0x100000, URZ ;  /* 0x0010000006067890 */ /* 0x000fc8000fffe1ff */
[----:B------:R-:W-:Y:S02]  /*0610*/  USHF.L.U32 UR7, UR6, 0xb, URZ ;  /* 0x0000000b06077899 */ /* 0x000fe400080006ff */
[----:B------:R-:W-:Y:S01]  /*0620*/  USHF.L.U32 UR6, UR6, 0x1, URZ ;  /* 0x0000000106067899 */ /* 0x000fe200080006ff */
[----:B------:R-:W-:Y:S01]  /*0630*/  ELECT P0, URZ, PT ;  /* 0x0000000000ff782f */ /* 0x000fe20003800000 */
[----:B---3--:R-:W-:Y:S01]  /*0640*/  ULEA UR4, UR5, UR4, 0x18 ;  /* 0x0000000405047291 */ /* 0x008fe2000f8ec0ff */
[----:B------:R-:W3:Y:S11]  /*0650*/  FENCE.VIEW.ASYNC.S ;  /* 0x00000000000073c6 */ /* 0x000ef60000000000 */
[----:B---3--:R3:W4:Y:S01]  /*0660*/  SYNCS.EXCH.64 URZ, [UR4], UR8 ;  /* 0x0000000804ff75b2 */ /* 0x0087220008000100 */
[----:B------:R3:W1:Y:S01]  /*0670*/  SYNCS.EXCH.64 URZ, [UR4+0x28], UR6 ;  /* 0x0000280604ff75b2 */ /* 0x0006620008000100 */
        /* <DEDUP_REMOVED lines=8> */
[----:B------:R-:W-:Y:S01]  /*0700*/  NOP ;  /* 0x0000000000007918 */ /* 0x000fe20000000000 */
.L_x_9:
[----:B------:R-:W2:Y:S01]  /*0710*/  SHFL.IDX PT, R0, R81, RZ, 0x1f ;  /* 0x00001fff51007589 */ /* 0x000ea200000e0000 */
[----:B------:R-:W-:Y:S01]  /*0720*/  NOP ;  /* 0x0000000000007918 */ /* 0x000fe20000000000 */
[----:B--2---:R-:W-:-:S13]  /*0730*/  ISETP.NE.AND P0, PT, R0, 0x1, PT ;  /* 0x000000010000780c */ /* 0x004fda0003f05270 */
[----:B------:R-:W-:Y:S05]  /*0740*/  @P0 BRA `(.L_x_10) ;  /* 0x0000000000580947 */ /* 0x000fea0003800000 */
[----:B------:R-:W2:Y:S01]  /*0750*/  S2UR UR5, SR_CgaCtaId ;  /* 0x00000000000579c3 */ /* 0x000ea20000008800 */
[----:B---3--:R-:W-:Y:S01]  /*0760*/  UMOV UR4, 0x400 ;  /* 0x0000040000047882 */ /* 0x008fe20000000000 */
        /* <DEDUP_REMOVED lines=9> */
[----:B--2---:R-:W-:Y:S01]  /*0800*/  ULEA UR4, UR5, UR4, 0x18 ;  /* 0x0000000405047291 */ /* 0x004fe2000f8ec0ff */
[----:B------:R-:W2:Y:S11]  /*0810*/  FENCE.VIEW.ASYNC.S ;  /* 0x00000000000073c6 */ /* 0x000eb60000000000 */
[----:B--2---:R2:W3:Y:S01]  /*0820*/  SYNCS.EXCH.64 URZ, [UR4+0x50], UR8 ;  /* 0x0000500804ff75b2 */ /* 0x0044e20008000100 */
        /* <DEDUP_REMOVED lines=8> */
.L_x_10:
[----:B------:R-:W4:Y:S01]  /*08b0*/  SHFL.IDX PT, R0, R81, RZ, 0x1f ;  /* 0x00001fff51007589 */ /* 0x000f2200000e0000 */
[----:B------:R-:W-:Y:S01]  /*08c0*/  NOP ;  /* 0x0000000000007918 */ /* 0x000fe20000000000 */
[----:B----4-:R-:W-:-:S13]  /*08d0*/  ISETP.NE.AND P0, PT, R0, 0x3, PT ;  /* 0x000000030000780c */ /* 0x010fda0003f05270 */
[----:B------:R-:W-:Y:S05]  /*08e0*/  @P0 BRA `(.L_x_11) ;  /* 0x0000000000300947 */ /* 0x000fea0003800000 */
[----:B--23--:R-:W2:Y:S01]  /*08f0*/  S2UR UR6, SR_CgaCtaId ;  /* 0x00000000000679c3 */ /* 0x00cea20000008800 */
[----:B------:R-:W-:Y:S01]  /*0900*/  UMOV UR4, 0x400 ;  /* 0x0000040000047882 */ /* 0x000fe20000000000 */
[----:B------:R-:W-:Y:S01]  /*0910*/  UMOV UR5, 0x20 ;  /* 0x0000002000057882 */ /* 0x000fe20000000000 */
[----:B------:R-:W-:Y:S01]  /*0920*/  ELECT P0, URZ, PT ;  /* 0x0000000000ff782f */ /* 0x000fe20003800000 */
[----:B--2---:R-:W-:Y:S02]  /*0930*/  ULEA UR6, UR6, UR4, 0x18 ;  /* 0x0000000406067291 */ /* 0x004fe4000f8ec0ff */
[----:B------:R-:W-:-:S04]  /*0940*/  UIADD3 UR4, UPT, UPT, -UR5, 0x100000, URZ ;  /* 0x0010000005047890 */ /* 0x000fc8000fffe1ff */
[----:B------:R-:W-:Y:S02]  /*0950*/  USHF.L.U32 UR5, UR4, 0xb, URZ ;  /* 0x0000000b04057899 */ /* 0x000fe400080006ff */
[----:B------:R-:W-:Y:S01]  /*0960*/  USHF.L.U32 UR4, UR4, 0x1, URZ ;  /* 0x0000000104047899 */ /* 0x000fe200080006ff */
[----:B------:R-:W2:Y:S11]  /*0970*/  FENCE.VIEW.ASYNC.S ;  /* 0x00000000000073c6 */ /* 0x000eb60000000000 */
[----:B--2---:R4:W2:Y:S01]  /*0980*/  SYNCS.EXCH.64 URZ, [UR6+0x90], UR4 ;  /* 0x0000900406ff75b2 */ /* 0x0048a20008000100 */
[----:B------:R4:W3:Y:S02]  /*0990*/  SYNCS.EXCH.64 URZ, [UR6+0x98], UR4 ;  /* 0x0000980406ff75b2 */ /* 0x0008e40008000100 */
[----:B----4-:R-:W-:Y:S01]  /*09a0*/  NOP ;  /* 0x0000000000007918 */ /* 0x010fe20000000000 */
.L_x_11:
[----:B------:R-:W4:Y:S01]  /*09b0*/  SHFL.IDX PT, R0, R81, RZ, 0x1f ;  /* 0x00001fff51007589 */ /* 0x000f2200000e0000 */
[----:B------:R-:W-:Y:S01]  /*09c0*/  NOP ;  /* 0x0000000000007918 */ /* 0x000fe20000000000 */
[----:B----4-:R-:W-:-:S13]  /*09d0*/  ISETP.NE.AND P0, PT, R0, 0x4, PT ;  /* 0x000000040000780c */ /* 0x010fda0003f05270 */
[----:B------:R-:W-:Y:S05]  /*09e0*/  @P0 BRA `(.L_x_12) ;  /* 0x00000000004c0947 */ /* 0x000fea0003800000 */
[----:B------:R-:W4:Y:S01]  /*09f0*/  S2UR UR5, SR_CgaCtaId ;  /* 0x00000000000579c3 */ /* 0x000f220000008800 */
[----:B--23--:R-:W-:Y:S01]  /*0a00*/  UMOV UR4, 0x3a0 ;  /* 0x000003a000047882 */ /* 0x00cfe20000000000 */
[----:B------:R-:W-:Y:S01]  /*0a10*/  UMOV UR6, 0x400 ;  /* 0x0000040000067882 */ /* 0x000fe20000000000 */
[----:B------:R-:W-:Y:S01]  /*0a20*/  USEL UR4, UR4, 0x320, UP3 ;  /* 0x0000032004047887 */ /* 0x000fe20009800000 */
[----:B------:R-:W-:Y:S01]  /*0a30*/  UMOV UR8, 0x1 ;  /* 0x0000000100087882 */ /* 0x000fe20000000000 */
[----:B------:R-:W-:Y:S01]  /*0a40*/  ELECT P0, URZ, PT ;  /* 0x0000000000ff782f */ /* 0x000fe20003800000 */
[----:B------:R-:W-:-:S04]  /*0a50*/  UIADD3 UR8, UPT, UPT, -UR8, 0x100000, URZ ;  /* 0x0010000008087890 */ /* 0x000fc8000fffe1ff */
[----:B------:R-:W-:Y:S02]  /*0a60*/  USHF.L.U32 UR9, UR8, 0xb, URZ ;  /* 0x0000000b08097899 */ /* 0x000fe400080006ff */
[----:B------:R-:W-:Y:S02]  /*0a70*/  USHF.L.U32 UR8, UR8, 0x1, URZ ;  /* 0x0000000108087899 */ /* 0x000fe400080006ff */
[----:B----4-:R-:W-:Y:S02]  /*0a80*/  ULEA UR6, UR5, UR6, 0x18 ;  /* 0x0000000605067291 */ /* 0x010fe4000f8ec0ff */
[----:B------:R-:W-:-:S04]  /*0a90*/  UIADD3 UR4, UPT, UPT, -UR4, 0x100000, URZ ;  /* 0x0010000004047890 */ /* 0x000fc8000fffe1ff */
[----:B------:R-:W-:Y:S02]  /*0aa0*/  USHF.L.U32 UR5, UR4, 0xb, URZ ;  /* 0x0000000b04057899 */ /* 0x000fe400080006ff */
[----:B------:R-:W-:Y:S01]  /*0ab0*/  USHF.L.U32 UR4, UR4, 0x1, URZ ;  /* 0x0000000104047899 */ /* 0x000fe200080006ff */
[----:B------:R-:W2:Y:S03]  /*0ac0*/  FENCE.VIEW.ASYNC.S ;  /* 0x00000000000073c6 */ /* 0x000ea60000000000 */
[----:B--2---:R4:W2:Y:S08]  /*0ad0*/  SYNCS.EXCH.64 URZ, [UR6+0xa0], UR8 ;  /* 0x0000a00806ff75b2 */ /* 0x0048b00008000100 */
[----:B------:R4:W3:Y:S01]  /*0ae0*/  SYNCS.EXCH.64 URZ, [UR6+0xb0], UR4 ;  /* 0x0000b00406ff75b2 */ /* 0x0008e20008000100 */
[----:B------:R4:W1:Y:S01]  /*0af0*/  SYNCS.EXCH.64 URZ, [UR6+0xa8], UR8 ;  /* 0x0000a80806ff75b2 */ /* 0x0008620008000100 */
[----:B------:R4:W1:Y:S02]  /*0b00*/  SYNCS.EXCH.64 URZ, [UR6+0xb8], UR4 ;  /* 0x0000b80406ff75b2 */ /* 0x0008640008000100 */
[----:B----4-:R-:W-:Y:S01]  /*0b10*/  NOP ;  /* 0x0000000000007918 */ /* 0x010fe20000000000 */
.L_x_12:
[----:B------:R-:W4:Y:S01]  /*0b20*/  SHFL.IDX PT, R0, R81, RZ, 0x1f ;  /* 0x00001fff51007589 */ /* 0x000f2200000e0000 */
[----:B------:R-:W-:Y:S01]  /*0b30*/  NOP ;  /* 0x0000000000007918 */ /* 0x000fe20000000000 */
[----:B----4-:R-:W-:-:S13]  /*0b40*/  ISETP.NE.AND P0, PT, R0, 0x5, PT ;  /* 0x000000050000780c */ /* 0x010fda0003f05270 */
[----:B------:R-:W-:Y:S05]  /*0b50*/  @P0 BRA `(.L_x_13) ;  /* 0x0000000000580947 */ /* 0x000fea0003800000 */
[----:B------:R-:W4:Y:S01]  /*0b60*/  S2UR UR5, SR_CgaCtaId ;  /* 0x00000000000579c3 */ /* 0x000f220000008800 */
[----:B--23--:R-:W-:Y:S01]  /*0b70*/  UMOV UR4, 0x400 ;  /* 0x0000040000047882 */ /* 0x00cfe20000000000 */
        /* <DEDUP_REMOVED lines=9> */
[----:B----4-:R-:W-:Y:S01]  /*0c10*/  ULEA UR4, UR5, UR4, 0x18 ;  /* 0x0000000405047291 */ /* 0x010fe2000f8ec0ff */
[----:B------:R-:W2:Y:S11]  /*0c20*/  FENCE.VIEW.ASYNC.S ;  /* 0x00000000000073c6 */ /* 0x000eb60000000000 */
[----:B--2---:R4:W2:Y:S01]  /*0c30*/  SYNCS.EXCH.64 URZ, [UR4+0xc0], UR6 ;  /* 0x0000c00604ff75b2 */ /* 0x0048a20008000100 */
[----:B------:R4:W3:Y:S01]  /*0c40*/  SYNCS.EXCH.64 URZ, [UR4+0xe0], UR8 ;  /* 0x0000e00804ff75b2 */ /* 0x0008e20008000100 */
[----:B------:R4:W1:Y:S01]  /*0c50*/  SYNCS.EXCH.64 URZ, [UR4+0xc8], UR6 ;  /* 0x0000c80604ff75b2 */ /* 0x0008620008000100 */
[----:B------:R4:W1:Y:S01]  /*0c60*/  SYNCS.EXCH.64 URZ, [UR4+0xe8], UR8 ;  /* 0x0000e80804ff75b2 */ /* 0x0008620008000100 */
[----:B------:R4:W1:Y:S01]  /*0c70*/  SYNCS.EXCH.64 URZ, [UR4+0xd0], UR6 ;  /* 0x0000d00604ff75b2 */ /* 0x0008620008000100 */
[----:B------:R4:W1:Y:S01]  /*0c80*/  SYNCS.EXCH.64 URZ, [UR4+0xf0], UR8 ;  /* 0x0000f00804ff75b2 */ /* 0x0008620008000100 */
[----:B------:R4:W1:Y:S01]  /*0c90*/  SYNCS.EXCH.64 URZ, [UR4+0xd8], UR6 ;  /* 0x0000d80604ff75b2 */ /* 0x0008620008000100 */
[----:B------:R4:W1:Y:S02]  /*0ca0*/  SYNCS.EXCH.64 URZ, [UR4+0xf8], UR8 ;  /* 0x0000f80804ff75b2 */ /* 0x0008640008000100 */
[----:B----4-:R-:W-:Y:S01]  /*0cb0*/  NOP ;  /* 0x0000000000007918 */ /* 0x010fe20000000000 */
.L_x_13:
[----:B------:R-:W4:Y:S01]  /*0cc0*/  SHFL.IDX PT, R0, R81, RZ, 0x1f ;  /* 0x00001fff51007589 */ /* 0x000f2200000e0000 */
[----:B------:R-:W-:Y:S01]  /*0cd0*/  ISETP.NE.OR P1, PT, RZ, UR13, !P1 ;  /* 0x0000000dff007c0c */ /* 0x000fe2000cf25670 */
[----:B------:R-:W-:Y:S01]  /*0ce0*/  NOP ;  /* 0x0000000000007918 */ /* 0x000fe20000000000 */
[----:B----4-:R-:W-:-:S13]  /*0cf0*/  ISETP.NE.AND P0, PT, R0, 0x3, PT ;  /* 0x000000030000780c */ /* 0x010fda0003f05270 */
[----:B------:R-:W-:Y:S05]  /*0d00*/  @P0 BRA `(.L_x_14) ;  /* 0x0000000000380947 */ /* 0x000fea0003800000 */
[----:B------:R-:W4:Y:S01]  /*0d10*/  S2UR UR5, SR_CgaCtaId ;  /* 0x00000000000579c3 */ /* 0x000f220000008800 */
[----:B--23--:R-:W-:Y:S01]  /*0d20*/  UMOV UR4, 0x400 ;  /* 0x0000040000047882 */ /* 0x00cfe20000000000 */
[----:B------:R-:W-:Y:S01]  /*0d30*/  UMOV UR6, 0x20 ;  /* 0x0000002000067882 */ /* 0x000fe20000000000 */
[----:B------:R-:W-:Y:S01]  /*0d40*/  ELECT P0, URZ, PT ;  /* 0x0000000000ff782f */ /* 0x000fe20003800000 */
[----:B------:R-:W-:-:S04]  /*0d50*/  UIADD3 UR6, UPT, UPT, -UR6, 0x100000, URZ ;  /* 0x0010000006067890 */ /* 0x000fc8000fffe1ff */
[----:B------:R-:W-:Y:S02]  /*0d60*/  USHF.L.U32 UR7, UR6, 0xb, URZ ;  /* 0x0000000b06077899 */ /* 0x000fe400080006ff */
[----:B------:R-:W-:Y:S02]  /*0d70*/  USHF.L.U32 UR6, UR6, 0x1, URZ ;  /* 0x0000000106067899 */ /* 0x000fe400080006ff */
[----:B----4-:R-:W-:Y:S01]  /*0d80*/  ULEA UR4, UR5, UR4, 0x18 ;  /* 0x0000000405047291 */ /* 0x010fe2000f8ec0ff */
[----:B------:R-:W2:Y:S11]  /*0d90*/  FENCE.VIEW.ASYNC.S ;  /* 0x00000000000073c6 */ /* 0x000eb60000000000 */
[----:B--2---:R4:W2:Y:S01]  /*0da0*/  SYNCS.EXCH.64 URZ, [UR4+0x100], UR6 ;  /* 0x0001000604ff75b2 */ /* 0x0048a20008000100 */
[----:B------:R4:W3:Y:S01]  /*0db0*/  SYNCS.EXCH.64 URZ, [UR4+0x110], UR6 ;  /* 0x0001100604ff75b2 */ /* 0x0008e20008000100 */
[----:B------:R4:W1:Y:S01]  /*0dc0*/  SYNCS.EXCH.64 URZ, [UR4+0x108], UR6 ;  /* 0x0001080604ff75b2 */ /* 0x0008620008000100 */
[----:B------:R4:W1:Y:S02]  /*0dd0*/  SYNCS.EXCH.64 URZ, [UR4+0x118], UR6 ;  /* 0x0001180604ff75b2 */ /* 0x0008640008000100 */
[----:B----4-:R-:W-:Y:S01]  /*0de0*/  NOP ;  /* 0x0000000000007918 */ /* 0x010fe20000000000 */
.L_x_14:
[----:B--23--:R-:W2:Y:S01]  /*0df0*/  S2UR UR7, SR_CgaCtaId ;  /* 0x00000000000779c3 */ /* 0x00cea20000008800 */
[----:B------:R-:W-:Y:S01]  /*0e00*/  VOTEU.ALL UP0, P1 ;  /* 0x0000000000ff7886 */ /* 0x000fe20000800000 */
[----:B------:R-:W-:Y:S01]  /*0e10*/  UMOV UR4, 0x20 ;  /* 0x0000002000047882 */ /* 0x000fe20000000000 */
[----:B------:R-:W-:Y:S01]  /*0e20*/  NOP ;  /* 0x0000000000007918 */ /* 0x000fe20000000000 */
[----:B-1----:R-:W-:Y:S01]  /*0e30*/  LOP3.LUT R3, R95, 0x1f, RZ, 0xc0, !PT ;  /* 0x0000001f5f037812 */ /* 0x002fe200078ec0ff */
[----:B------:R-:W-:Y:S01]  /*0e40*/  UISETP.NE.AND UP4, UPT, UR13, URZ, UPT ;  /* 0x000000ff0d00728c */ /* 0x000fe2000bf85270 */
[----:B------:R-:W-:Y:S01]  /*0e50*/  @!UP0 UMOV UR6, 0x400 ;  /* 0x0000040000068882 */ /* 0x000fe20000000000 */
[----:B------:R-:W-:-:S04]  /*0e60*/  @!UP0 UIADD3 UR4, UPT, UPT, -UR4, 0x100000, URZ ;  /* 0x0010000004048890 */ /* 0x000fc8000fffe1ff */
[----:B------:R-:W-:Y:S02]  /*0e70*/  @!UP0 USHF.L.U32 UR5, UR4, 0xb, URZ ;  /* 0x0000000b04058899 */ /* 0x000fe400080006ff */
[----:B------:R-:W-:Y:S02]  /*0e80*/  @!UP0 USHF.L.U32 UR4, UR4, 0x1, URZ ;  /* 0x0000000104048899 */ /* 0x000fe400080006ff */
[----:B--2---:R-:W-:Y:S01]  /*0e90*/  @!UP0 ULEA UR6, UR7, UR6, 0x18 ;  /* 0x0000000607068291 */ /* 0x004fe2000f8ec0ff */
[----:B------:R-:W1:Y:S01]  /*0ea0*/  LDCU UR7, c[0x0][0x36c] ;  /* 0x00006d80ff0777ac */ /* 0x000e620008000800 */
[----:B------:R-:W-:Y:S01]  /*0eb0*/  VOTEU.ALL UP0, P1 ;  /* 0x0000000000ff7886 */ /* 0x000fe20000800000 */
[----:B------:R-:W2:Y:S09]  /*0ec0*/  FENCE.VIEW.ASYNC.S ;  /* 0x00000000000073c6 */ /* 0x000eb20000000000 */
[----:B--2---:R2:W3:Y:S01]  /*0ed0*/  @!UP0 SYNCS.EXCH.64 URZ, [UR6+0x120], UR4 ;  /* 0x0001200406ff85b2 */ /* 0x0044e20008000100 */
[----:B-1----:R-:W-:-:S09]  /*0ee0*/  UISETP.EQ.U32.AND UP5, UPT, UR7, 0x1, UPT ;  /* 0x000000010700788c */ /* 0x002fd2000bfa2070 */
[----:B--2---:R-:W-:Y:S05]  /*0ef0*/  BRA.U !UP5, `(.L_x_15) ;  /* 0x000000010d087547 */ /* 0x004fea000b800000 */
[----:B---3--:R-:W-:Y:S01]  /*0f00*/  UCGABAR_ARV ;  /* 0x00000000000079c7 */ /* 0x008fe20008000000 */
[----:B------:R-:W-:Y:S05]  /*0f10*/  BRA `(.L_x_16) ;  /* 0x0000000000047947 */ /* 0x000fea0003800000 */
.L_x_15:
[----:B---3--:R-:W-:Y:S01]  /*0f20*/  NOP ;  /* 0x0000000000007918 */ /* 0x008fe20000000000 */
.L_x_16:
[----:B------:R-:W1:Y:S01]  /*0f30*/  S2UR UR19, SR_CTAID.X ;  /* 0x00000000001379c3 */ /* 0x000e620000002500 */
[----:B------:R-:W-:-:S05]  /*0f40*/  CS2R.32 R83, SR_CgaSize ;  /* 0x0000000000537805 */ /* 0x000fca0000008a00 */
[----:B------:R-:W-:-:S05]  /*0f50*/  IMAD R83, R83, -0xa0, RZ ;  /* 0xffffff6053537824 */ /* 0x000fca00078e02ff */
[----:B------:R-:W-:-:S14]  /*0f60*/  R2UR UR5, R83 ;  /* 0x00000000530572ca */ /* 0x000fdc00000e0000 */
[----:B------:R-:W2:Y:S01]  /*0f70*/  LDCU UR5, c[0x0][UR5+0x2b0] ;  /* 0x00005600050577ac */ /* 0x000ea20008000800 */
[----:B------:R-:W-:-:S05]  /*0f80*/  CS2R.32 R83, SR_CgaSize ;  /* 0x0000000000537805 */ /* 0x000fca0000008a00 */
[----:B------:R-:W-:-:S05]  /*0f90*/  IMAD R83, R83, -0xa0, RZ ;  /* 0xffffff6053537824 */ /* 0x000fca00078e02ff */
[----:B------:R-:W-:-:S14]  /*0fa0*/  R2UR UR4, R83 ;  /* 0x00000000530472ca */ /* 0x000fdc00000e0000 */
[----:B------:R-:W3:Y:S01]  /*0fb0*/  LDCU UR4, c[0x0][UR4+0x2b4] ;  /* 0x00005680040477ac */ /* 0x000ee20008000800 */
[----:B------:R-:W4:Y:S01]  /*0fc0*/  S2UR UR7, SR_CTAID.Y ;  /* 0x00000000000779c3 */ /* 0x000f220000002600 */
[----:B------:R-:W-:-:S05]  /*0fd0*/  CS2R.32 R83, SR_CgaSize ;  /* 0x0000000000537805 */ /* 0x000fca0000008a00 */
[----:B------:R-:W-:-:S05]  /*0fe0*/  IMAD R83, R83, -0xa0, RZ ;  /* 0xffffff6053537824 */ /* 0x000fca00078e02ff */
[----:B------:R-:W-:-:S14]  /*0ff0*/  R2UR UR8, R83 ;  /* 0x00000000530872ca */ /* 0x000fdc00000e0000 */
[----:B------:R-:W3:Y:S01]  /*1000*/  LDCU UR8, c[0x0][UR8+0x2a0] ;  /* 0x00005400080877ac */ /* 0x000ee20008000800 */
[----:B------:R-:W-:-:S05]  /*1010*/  CS2R.32 R83, SR_CgaSize ;  /* 0x0000000000537805 */ /* 0x000fca0000008a00 */
[----:B------:R-:W-:-:S05]  /*1020*/  IMAD R83, R83, -0xa0, RZ ;  /* 0xffffff6053537824 */ /* 0x000fca00078e02ff */
[----:B------:R-:W-:-:S14]  /*1030*/  R2UR UR9, R83 ;  /* 0x00000000530972ca */ /* 0x000fdc00000e0000 */
[----:B------:R-:W3:Y:S01]  /*1040*/  LDCU UR9, c[0x0][UR9+0x2a4] ;  /* 0x00005480090977ac */ /* 0x000ee20008000800 */
[----:B------:R-:W3:Y:S01]  /*1050*/  S2UR UR10, SR_CgaCtaId ;  /* 0x00000000000a79c3 */ /* 0x000ee20000008800 */
[----:B------:R-:W-:Y:S01]  /*1060*/  UISETP.GT.U32.AND UP0, UPT, UR33, 0xffff, UPT ;  /* 0x0000ffff2100788c */ /* 0x000fe2000bf04070 */
[----:B------:R-:W3:Y:S01]  /*1070*/  LDCU UR18, c[0x0][0xb24] ;  /* 0x00016480ff1277ac */ /* 0x000ee20008000800 */
[----:B------:R-:W-:Y:S01]  /*1080*/  UMOV UR27, 0x5 ;  /* 0x00000005001b7882 */ /* 0x000fe20000000000 */
[----:B-1----:R-:W-:-:S04]  /*1090*/  I2FP.F32.U32 R2, UR19 ;  /* 0x0000001300027c45 */ /* 0x002fc80008201000 */
[----:B------:R-:W1:Y:S01]  /*10a0*/  S2UR UR36, SR_CTAID.Z ;  /* 0x00000000002479c3 */ /* 0x000e620000002700 */
[----:B------:R-:W1:Y:S01]  /*10b0*/  LDCU UR45, c[0x0][0xb24] ;  /* 0x00016480ff2d77ac */ /* 0x000e620008000800 */
[----:B--2---:R-:W-:Y:S01]  /*10c0*/  FMUL R2, R2, UR5 ;  /* 0x0000000502027c20 */ /* 0x004fe20008400000 */
[----:B------:R-:W-:Y:S01]  /*10d0*/  USEL UR5, UR33, 0xffff, !UP0 ;  /* 0x0000ffff21057887 */ /* 0x000fe2000c000000 */
[----:B----4-:R-:W-:Y:S01]  /*10e0*/  I2FP.F32.U32 R0, UR7 ;  /* 0x0000000700007c45 */ /* 0x010fe20008201000 */
[----:B------:R-:W2:Y:S03]  /*10f0*/  LDCU UR26, c[0x0][0xb30] ;  /* 0x00016600ff1a77ac */ /* 0x000ea60008000800 */
[----:B------:R-:W4:Y:S01]  /*1100*/  F2I.U32.TRUNC.NTZ R2, R2 ;  /* 0x0000000200027305 */ /* 0x000f22000020f000 */
[----:B---3--:R-:W-:Y:S01]  /*1110*/  FMUL R0, R0, UR4 ;  /* 0x0000000400007c20 */ /* 0x008fe20008400000 */
[----:B------:R-:W-:-:S02]  /*1120*/  ULOP3.LUT UR24, UR5, 0xffff, URZ, 0xc0, !UPT ;  /* 0x0000ffff05187892 */ /* 0x000fc4000f8ec0ff */
[----:B------:R-:W-:Y:S02]  /*1130*/  USHF.L.U32 UR28, UR10, 0x9, URZ ;  /* 0x000000090a1c7899 */ /* 0x000fe400080006ff */
[----:B------:R-:W-:Y:S02]  /*1140*/  UISETP.GE.AND UP2, UPT, UR18, 0x1, UPT ;  /* 0x000000011200788c */ /* 0x000fe4000bf46270 */
[----:B------:R-:W3:Y:S01]  /*1150*/  F2I.U32.TRUNC.NTZ R0, R0 ;  /* 0x0000000000007305 */ /* 0x000ee2000020f000 */
[----:B------:R-:W-:Y:S01]  /*1160*/  UMOV UR32, UR7 ;  /* 0x0000000700207c82 */ /* 0x000fe20008000000 */
[----:B------:R-:W-:Y:S01]  /*1170*/  UMOV UR20, UR19 ;  /* 0x0000001300147c82 */ /* 0x000fe20008000000 */
[----:B----4-:R-:W-:Y:S02]  /*1180*/  R2UR UR4, R2 ;  /* 0x00000000020472ca */ /* 0x010fe400000e0000 */
[----:B------:R-:W-:Y:S02]  /*1190*/  PRMT R2, RZ, 0x7610, R2 ;  /* 0x00007610ff027816 */ /* 0x000fe40000000002 */
[----:B---3--:R-:W-:-:S02]  /*11a0*/  R2UR UR6, R0 ;  /* 0x00000000000672ca */ /* 0x008fc400000e0000 */
[----:B------:R-:W-:-:S07]  /*11b0*/  PRMT R0, RZ, 0x7610, R0 ;  /* 0x00007610ff007816 */ /* 0x000fce0000000000 */
[----:B------:R-:W-:-:S04]  /*11c0*/  UIADD3 UR5, UPT, UPT, -UR4, URZ, URZ ;  /* 0x000000ff04057290 */ /* 0x000fc8000fffe1ff */
[----:B------:R-:W-:Y:S02]  /*11d0*/  UIMAD UR5, UR8, UR5, UR19 ;  /* 0x00000005080572a4 */ /* 0x000fe4000f8e0213 */
[----:B------:R-:W-:-:S04]  /*11e0*/  UIADD3 UR4, UPT, UPT, -UR6, URZ, URZ ;  /* 0x000000ff06047290 */ /* 0x000fc8000fffe1ff */
[----:B------:R-:W-:Y:S01]  /*11f0*/  IMAD.U32 R83, RZ, RZ, UR5 ;  /* 0x00000005ff537e24 */ /* 0x000fe2000f8e00ff */
[----:B------:R-:W-:-:S06]  /*1200*/  UIMAD UR4, UR9, UR4, UR7 ;  /* 0x00000004090472a4 */ /* 0x000fcc000f8e0207 */
[----:B------:R-:W-:Y:S01]  /*1210*/  IMAD.U32 R82, RZ, RZ, UR4 ;  /* 0x00000004ff527e24 */ /* 0x000fe2000f8e00ff */
[----:B-12---:R-:W-:Y:S06]  /*1220*/  BRA.U UP4, `(.L_x_17) ;  /* 0x0000000104447547 */ /* 0x006fec000b800000 */
[----:B------:R-:W-:Y:S02]  /*1230*/  R2UR UR4, R83 ;  /* 0x00000000530472ca */ /* 0x000fe400000e0000 */
[----:B------:R-:W-:-:S11]  /*1240*/  R2UR UR8, R82 ;  /* 0x00000000520872ca */ /* 0x000fd600000e0000 */
[----:B------:R-:W-:Y:S02]  /*1250*/  UISETP.GT.U32.AND UP0, UPT, UR4, 0x1, UPT ;  /* 0x000000010400788c */ /* 0x000fe4000bf04070 */
[----:B------:R-:W-:Y:S02]  /*1260*/  ULOP3.LUT UR4, UR4, 0xfffffffe, URZ, 0xc0, !UPT ;  /* 0xfffffffe04047892 */ /* 0x000fe4000f8ec0ff */
[----:B------:R-:W-:Y:S02]  /*1270*/  UISETP.NE.AND UP1, UPT, UR8, URZ, UP0 ;  /* 0x000000ff0800728c */ /* 0x000fe40008725270 */
[----:B------:R-:W-:Y:S02]  /*1280*/  UISETP.NE.AND UP0, UPT, UR8, 0x1, UP0 ;  /* 0x000000010800788c */ /* 0x000fe40008705270 */
[----:B------:R-:W-:Y:S02]  /*1290*/  USEL UR7, URZ, 0x1, UP1 ;  /* 0x00000001ff077887 */ /* 0x000fe40008800000 */
[----:B------:R-:W-:-:S02]  /*12a0*/  USEL UR6, URZ, 0x4, UP0 ;  /* 0x00000004ff067887 */ /* 0x000fc40008000000 */
[----:B------:R-:W-:Y:S02]  /*12b0*/  USEL UR5, URZ, 0x2, UP1 ;  /* 0x00000002ff057887 */ /* 0x000fe40008800000 */
[----:B------:R-:W-:Y:S02]  /*12c0*/  ULEA UR4, UR8, UR4, 0x1 ;  /* 0x0000000408047291 */ /* 0x000fe4000f8e08ff */
[----:B------:R-:W-:Y:S02]  /*12d0*/  USEL UR8, URZ, 0x8, UP0 ;  /* 0x00000008ff087887 */ /* 0x000fe40008000000 */
[----:B------:R-:W-:-:S03]  /*12e0*/  UIADD3 UR5, UPT, UPT, UR5, UR6, UR7 ;  /* 0x0000000605057290 */ /* 0x000fc6000fffe007 */
[----:B------:R-:W-:Y:S01]  /*12f0*/  UMOV UR6, 0x3 ;  /* 0x0000000300067882 */ /* 0x000fe20000000000 */
[----:B------:R-:W-:Y:S02]  /*1300*/  UIADD3 UR5, UPT, UPT, UR5, UR8, URZ ;  /* 0x0000000805057290 */ /* 0x000fe4000fffe0ff */
[----:B------:R-:W-:-:S04]  /*1310*/  USHF.L.U32 UR4, UR6, UR4, URZ ;  /* 0x0000000406047299 */ /* 0x000fc800080006ff */
[----:B------:R-:W-:Y:S02]  /*1320*/  IMAD.U32 R2, RZ, RZ, UR5 ;  /* 0x00000005ff027e24 */ /* 0x000fe4000f8e00ff */
[----:B------:R-:W-:Y:S02]  /*1330*/  IMAD.U32 R0, RZ, RZ, UR4 ;  /* 0x00000004ff007e24 */ /* 0x000fe4000f8e00ff */
.L_x_17:
[----:B------:R-:W-:Y:S05]  /*1340*/  BRA.U !UP2, `(.L_x_18) ;  /* 0x000000010ad07547 */ /* 0x000fea000b800000 */
[----:B------:R-:W1:Y:S01]  /*1350*/  LDCU.128 UR20, c[0x0][0xb10] ;  /* 0x00016200ff1477ac */ /* 0x000e620008000c00 */
[----:B------:R-:W2:Y:S01]  /*1360*/  LDCU UR12, c[0x0][0x370] ;  /* 0x00006e00ff0c77ac */ /* 0x000ea20008000800 */
[----:B------:R-:W3:Y:S01]  /*1370*/  LDCU UR5, c[0x0][0x374] ;  /* 0x00006e80ff0577ac */ /* 0x000ee20008000800 */
[----:B------:R-:W4:Y:S01]  /*1380*/  LDCU UR25, c[0x0][0xb0c] ;  /* 0x00016180ff1977ac */ /* 0x000f220008000800 */
[----:B------:R-:W4:Y:S01]  /*1390*/  LDCU UR4, c[0x0][0xb20] ;  /* 0x00016400ff0477ac */ /* 0x000f220008000800 */
[----:B------:R-:W4:Y:S01]  /*13a0*/  LDCU.64 UR16, c[0x0][0xb28] ;  /* 0x00016500ff1077ac */ /* 0x000f220008000a00 */
[----:B-1----:R-:W-:Y:S02]  /*13b0*/  UISETP.NE.AND UP0, UPT, UR22, 0x1, UPT ;  /* 0x000000011600788c */ /* 0x002fe4000bf05270 */
[----:B---3--:R-:W-:Y:S02]  /*13c0*/  UIMAD.WIDE.U32 UR6, UR5, UR23, URZ ;  /* 0x00000017050672a5 */ /* 0x008fe4000f8e00ff */
[----:B--2---:R-:W-:-:S02]  /*13d0*/  UIMAD.WIDE.U32 UR8, UR12, UR20, URZ ;  /* 0x000000140c0872a5 */ /* 0x004fc4000f8e00ff */
[----:B----4-:R-:W-:Y:S02]  /*13e0*/  UISETP.NE.AND UP1, UPT, UR25, 0x1, UPT ;  /* 0x000000011900788c */ /* 0x010fe4000bf25270 */
[----:B------:R-:W-:Y:S01]  /*13f0*/  UISETP.NE.AND UP2, UPT, UR18, 0x1, UPT ;  /* 0x000000011200788c */ /* 0x000fe2000bf45270 */
[----:B------:R-:W-:Y:S02]  /*1400*/  UMOV UR6, UR7 ;  /* 0x0000000700067c82 */ /* 0x000fe40008000000 */
[----:B------:R-:W-:Y:S01]  /*1410*/  UMOV UR8, UR9 ;  /* 0x0000000900087c82 */ /* 0x000fe20008000000 */
[----:B------:R-:W-:Y:S02]  /*1420*/  @UP0 USHF.R.U32.HI UR5, URZ, UR4, UR6 ;  /* 0x00000004ff050299 */ /* 0x000fe40008011606 */
[----:B------:R-:W-:Y:S02]  /*1430*/  UIMAD.WIDE.U32 UR14, UR32, UR23, URZ ;  /* 0x00000017200e72a5 */ /* 0x000fe4000f8e00ff */
[----:B------:R-:W-:-:S02]  /*1440*/  UIMAD.WIDE.U32 UR6, UR5, UR16, URZ ;  /* 0x00000010050672a5 */ /* 0x000fc4000f8e00ff */
[----:B------:R-:W-:Y:S02]  /*1450*/  @UP1 USHF.R.U32.HI UR12, URZ, UR21, UR8 ;  /* 0x00000015ff0c1299 */ /* 0x000fe40008011608 */
[----:B------:R-:W-:Y:S02]  /*1460*/  UIMAD.WIDE.U32 UR10, UR19, UR20, URZ ;  /* 0x00000014130a72a5 */ /* 0x000fe4000f8e00ff */
[----:B------:R-:W-:Y:S01]  /*1470*/  UIMAD.WIDE.U32 UR8, UR12, UR16, URZ ;  /* 0x000000100c0872a5 */ /* 0x000fe2000f8e00ff */
[----:B------:R-:W-:Y:S01]  /*1480*/  UMOV UR14, UR15 ;  /* 0x0000000f000e7c82 */ /* 0x000fe20008000000 */
[----:B------:R-:W-:Y:S01]  /*1490*/  UMOV UR6, UR7 ;  /* 0x0000000700067c82 */ /* 0x000fe20008000000 */
[----:B------:R-:W-:Y:S02]  /*14a0*/  USHF.R.U32.HI UR14, URZ, UR4, UR14 ;  /* 0x00000004ff0e7299 */ /* 0x000fe4000801160e */
[----:B------:R-:W-:Y:S01]  /*14b0*/  @UP2 USHF.R.U32.HI UR5, URZ, UR17, UR6 ;  /* 0x00000011ff052299 */ /* 0x000fe20008011606 */
[----:B------:R-:W-:-:S02]  /*14c0*/  UMOV UR10, UR11 ;  /* 0x0000000b000a7c82 */ /* 0x000fc40008000000 */
[----:B------:R-:W-:Y:S01]  /*14d0*/  UMOV UR6, UR9 ;  /* 0x0000000900067c82 */ /* 0x000fe20008000000 */
[----:B------:R-:W-:Y:S02]  /*14e0*/  USHF.R.U32.HI UR10, URZ, UR21, UR10 ;  /* 0x00000015ff0a7299 */ /* 0x000fe4000801160a */
[----:B------:R-:W-:Y:S02]  /*14f0*/  @UP2 USHF.R.U32.HI UR12, URZ, UR17, UR6 ;  /* 0x00000011ff0c2299 */ /* 0x000fe40008011606 */
[----:B------:R-:W-:Y:S02]  /*1500*/  USEL UR4, UR32, UR14, !UP0 ;  /* 0x0000000e20047287 */ /* 0x000fe4000c000000 */
[----:B------:R-:W-:Y:S02]  /*1510*/  UIMAD UR6, UR5, UR18, URZ ;  /* 0x00000012050672a4 */ /* 0x000fe4000f8e02ff */
[----:B------:R-:W-:Y:S02]  /*1520*/  USEL UR5, UR19, UR10, !UP1 ;  /* 0x0000000a13057287 */ /* 0x000fe4000c800000 */
[----:B------:R-:W-:-:S02]  /*1530*/  UIMAD UR8, UR12, UR18, URZ ;  /* 0x000000120c0872a4 */ /* 0x000fc4000f8e02ff */
[----:B------:R-:W-:Y:S02]  /*1540*/  UISETP.GE.AND UP0, UPT, UR4, UR6, UPT ;  /* 0x000000060400728c */ /* 0x000fe4000bf06270 */
[----:B------:R-:W-:Y:S02]  /*1550*/  UIMAD.WIDE.U32 UR6, UR4, UR16, URZ ;  /* 0x00000010040672a5 */ /* 0x000fe4000f8e00ff */
[----:B------:R-:W-:Y:S02]  /*1560*/  UISETP.GE.OR UP0, UPT, UR5, UR8, UP0 ;  /* 0x000000080500728c */ /* 0x000fe40008706670 */
[----:B------:R-:W-:Y:S02]  /*1570*/  UIMAD.WIDE.U32 UR8, UR5, UR16, URZ ;  /* 0x00000010050872a5 */ /* 0x000fe4000f8e00ff */
[----:B------:R-:W-:Y:S02]  /*1580*/  USHF.R.U32.HI UR7, URZ, UR17, UR7 ;  /* 0x00000011ff077299 */ /* 0x000fe40008011607 */
[----:B------:R-:W-:-:S02]  /*1590*/  UIADD3 UR10, UPT, UPT, -UR4, URZ, URZ ;  /* 0x000000ff040a7290 */ /* 0x000fc4000fffe1ff */
[----:B------:R-:W-:Y:S02]  /*15a0*/  USEL UR7, UR4, UR7, !UP2 ;  /* 0x0000000704077287 */ /* 0x000fe4000d000000 */
[----:B------:R-:W-:Y:S01]  /*15b0*/  UIADD3 UR20, UPT, UPT, -UR5, URZ, URZ ;  /* 0x000000ff05147290 */ /* 0x000fe2000fffe1ff */
[----:B------:R-:W-:Y:S01]  /*15c0*/  @!UP0 UMOV UR6, UR9 ;  /* 0x0000000900068c82 */ /* 0x000fe20008000000 */
[----:B------:R-:W-:Y:S02]  /*15d0*/  UIADD3 UR8, UPT, UPT, -UR7, URZ, URZ ;  /* 0x000000ff07087290 */ /* 0x000fe4000fffe1ff */
[----:B------:R-:W-:Y:S02]  /*15e0*/  @!UP0 USHF.R.U32.HI UR6, URZ, UR17, UR6 ;  /* 0x00000011ff068299 */ /* 0x000fe40008011606 */
[----:B------:R-:W-:Y:S02]  /*15f0*/  UIMAD UR8, UR18, UR8, UR4 ;  /* 0x00000008120872a4 */ /* 0x000fe4000f8e0204 */
[----:B------:R-:W-:-:S02]  /*1600*/  @!UP0 USEL UR6, UR5, UR6, !UP2 ;  /* 0x0000000605068287 */ /* 0x000fc4000d000000 */
[----:B------:R-:W-:Y:S02]  /*1610*/  UIMAD UR32, UR22, UR10, UR32 ;  /* 0x0000000a162072a4 */ /* 0x000fe4000f8e0220 */
[----:B------:R-:W-:Y:S02]  /*1620*/  @!UP0 UIADD3 UR7, UPT, UPT, UR7, -UR6, URZ ;  /* 0x8000000607078290 */ /* 0x000fe4000fffe0ff */
[----:B------:R-:W-:Y:S02]  /*1630*/  @!UP0 UIMAD UR6, UR8, UR12, UR6 ;  /* 0x0000000c080682a4 */ /* 0x000fe4000f8e0206 */
[----:B------:R-:W-:Y:S02]  /*1640*/  @!UP0 UIMAD UR4, UR7, UR18, UR5 ;  /* 0x00000012070482a4 */ /* 0x000fe4000f8e0205 */
[----:B------:R-:W-:Y:S02]  /*1650*/  UIMAD UR20, UR25, UR20, UR19 ;  /* 0x00000014191472a4 */ /* 0x000fe4000f8e0213 */
[----:B------:R-:W-:Y:S01]  /*1660*/  UIMAD UR32, UR4, UR22, UR32 ;  /* 0x00000016042072a4 */ /* 0x000fe2000f8e0220 */
[----:B------:R-:W-:-:S02]  /*1670*/  @!UP0 UMOV UR5, UR6 ;  /* 0x0000000600058c82 */ /* 0x000fc40008000000 */
[----:B------:R-:W-:-:S12]  /*1680*/  UIMAD UR20, UR5, UR25, UR20 ;  /* 0x00000019051472a4 */ /* 0x000fd8000f8e0214 */
.L_x_18:
[----:B------:R-:W-:Y:S02]  /*1690*/  UISETP.NE.AND UP1, UPT, UR26, 0x1, UPT ;  /* 0x000000011a00788c */ /* 0x000fe4000bf25270 */
[----:B------:R-:W-:Y:S02]  /*16a0*/  UISETP.NE.AND UP0, UPT, UR13, 0x2, UPT ;  /* 0x000000020d00788c */ /* 0x000fe4000bf05270 */
[----:B------:R-:W-:Y:S02]  /*16b0*/  ULOP3.LUT UR28, UR28, 0x400, URZ, 0xc0, !UPT ;  /* 0x000004001c1c7892 */ /* 0x000fe4000f8ec0ff */
[----:B------:R-:W-:-:S03]  /*16c0*/  USHF.L.U32 UR24, UR27, UR24, URZ ;  /* 0x000000181b187299 */ /* 0x000fc600080006ff */
[----:B------:R-:W-:Y:S09]  /*16d0*/  BRA.U UP1, `(.L_x_19) ;  /* 0x0000000101447547 */ /* 0x000ff2000b800000 */
[----:B------:R-:W1:Y:S01]  /*16e0*/  LDCU.128 UR8, c[0x0][0xb10] ;  /* 0x00016200ff0877ac */ /* 0x000e620008000c00 */
[----:B------:R-:W2:Y:S01]  /*16f0*/  LDCU UR12, c[0x0][0xb0c] ;  /* 0x00016180ff0c77ac */ /* 0x000ea20008000800 */
[----:B------:R-:W3:Y:S01]  /*1700*/  LDCU UR14, c[0x0][0xb20] ;  /* 0x00016400ff0e77ac */ /* 0x000ee20008000800 */
[----:B-1----:R-:W-:Y:S02]  /*1710*/  UIMAD.WIDE.U32 UR6, UR20, UR8, URZ ;  /* 0x00000008140672a5 */ /* 0x002fe4000f8e00ff */
[----:B------:R-:W-:Y:S02]  /*1720*/  UIMAD.WIDE.U32 UR4, UR32, UR11, URZ ;  /* 0x0000000b200472a5 */ /* 0x000fe4000f8e00ff */
[----:B--2---:R-:W-:Y:S02]  /*1730*/  UISETP.NE.AND UP2, UPT, UR12, 0x1, UPT ;  /* 0x000000010c00788c */ /* 0x004fe4000bf45270 */
[----:B------:R-:W-:Y:S01]  /*1740*/  UISETP.NE.AND UP1, UPT, UR10, 0x1, UPT ;  /* 0x000000010a00788c */ /* 0x000fe2000bf25270 */
[----:B------:R-:W-:-:S02]  /*1750*/  UMOV UR6, UR7 ;  /* 0x0000000700067c82 */ /* 0x000fc40008000000 */
[----:B------:R-:W-:Y:S01]  /*1760*/  UMOV UR4, UR5 ;  /* 0x0000000500047c82 */ /* 0x000fe20008000000 */
[----:B------:R-:W-:Y:S02]  /*1770*/  USHF.R.U32.HI UR6, URZ, UR9, UR6 ;  /* 0x00000009ff067299 */ /* 0x000fe40008011606 */
[----:B---3--:R-:W-:Y:S02]  /*1780*/  USHF.R.U32.HI UR4, URZ, UR14, UR4 ;  /* 0x0000000eff047299 */ /* 0x008fe40008011604 */
[----:B------:R-:W-:Y:S02]  /*1790*/  USEL UR5, UR20, UR6, !UP2 ;  /* 0x0000000614057287 */ /* 0x000fe4000d000000 */
[----:B------:R-:W-:-:S04]  /*17a0*/  USEL UR4, UR32, UR4, !UP1 ;  /* 0x0000000420047287 */ /* 0x000fc8000c800000 */
[----:B------:R-:W-:Y:S02]  /*17b0*/  UIADD3 UR6, UPT, UPT, -UR4, UR5, URZ ;  /* 0x0000000504067290 */ /* 0x000fe4000fffe1ff */
[----:B------:R-:W-:Y:S02]  /*17c0*/  UIADD3 UR4, UPT, UPT, UR4, -UR5, URZ ;  /* 0x8000000504047290 */ /* 0x000fe4000fffe0ff */
[----:B------:R-:W-:Y:S02]  /*17d0*/  UIMAD UR32, UR6, UR10, UR32 ;  /* 0x0000000a062072a4 */ /* 0x000fe4000f8e0220 */
[----:B------:R-:W-:-:S12]  /*17e0*/  UIMAD UR20, UR4, UR12, UR20 ;  /* 0x0000000c041472a4 */ /* 0x000fd8000f8e0214 */
.L_x_19:
[----:B------:R-:W-:Y:S05]  /*17f0*/  BRA.U !UP5, `(.L_x_20) ;  /* 0x000000010d0c7547 */ /* 0x000fea000b800000 */
[----:B------:R-:W-:Y:S01]  /*1800*/  UCGABAR_WAIT ;  /* 0x0000000000007dc7 */ /* 0x000fe20008000000 */
[----:B------:R-:W-:Y:S01]  /*1810*/  CCTL.IVALL ;  /* 0x00000000ff00798f */ /* 0x000fe20002000000 */
[----:B------:R-:W-:Y:S05]  /*1820*/  BRA `(.L_x_21) ;  /* 0x0000000000047947 */ /* 0x000fea0003800000 */
.L_x_20:
[----:B------:R-:W-:Y:S06]  /*1830*/  BAR.SYNC.DEFER_BLOCKING 0x0 ;  /* 0x0000000000007b1d */ /* 0x000fec0000010000 */
.L_x_21:
[----:B------:R-:W-:Y:S05]  /*1840*/  BRA.U UP0, `(.L_x_22) ;  /* 0x0000001500147547 */ /* 0x000fea000b800000 */
[----:B------:R-:W1:Y:S01]  /*1850*/  LDCU UR6, c[0x0][0x38c] ;  /* 0x00007180ff0677ac */ /* 0x000e620008000800 */
[----:B------:R-:W2:Y:S01]  /*1860*/  S2UR UR9, SR_CgaCtaId ;  /* 0x00000000000979c3 */ /* 0x000ea20000008800 */
[----:B------:R-:W-:Y:S01]  /*1870*/  PLOP3.LUT P1, PT, PT, PT, UP3, 0x80, 0x8 ;  /* 0x000000000008781c */ /* 0x000fe20003f2f038 */
[----:B------:R-:W-:Y:S01]  /*1880*/  IMAD.MOV.U32 R12, RZ, RZ, 0x1 ;  /* 0x00000001ff0c7424 */ /* 0x000fe200078e00ff */
[----:B------:R-:W-:Y:S01]  /*1890*/  UMOV UR8, 0x400 ;  /* 0x0000040000087882 */ /* 0x000fe20000000000 */
[----:B------:R-:W-:Y:S01]  /*18a0*/  UISETP.NE.AND UP1, UPT, UR13, URZ, UPT ;  /* 0x000000ff0d00728c */ /* 0x000fe2000bf25270 */
[----:B------:R-:W-:Y:S01]  /*18b0*/  ISETP.NE.AND P2, PT, R3, RZ, P3 ;  /* 0x000000ff0300720c */ /* 0x000fe20001f45270 */
[----:B------:R-:W-:Y:S01]  /*18c0*/  USHF.L.U32 UR7, UR19, 0x6, URZ ;  /* 0x0000000613077899 */ /* 0x000fe200080006ff */
[----:B------:R-:W-:Y:S01]  /*18d0*/  PLOP3.LUT P1, PT, P1, PT, PT, 0x8, 0x80 ;  /* 0x000000000080781c */ /* 0x000fe20000f2e170 */
[----:B------:R-:W-:Y:S01]  /*18e0*/  USHF.L.U32 UR46, UR19, 0x7, URZ ;  /* 0x00000007132e7899 */ /* 0x000fe200080006ff */
[----:B------:R-:W-:Y:S01]  /*18f0*/  CS2R R10, SRZ ;  /* 0x00000000000a7805 */ /* 0x000fe2000001ff00 */
[----:B------:R-:W-:Y:S01]  /*1900*/  IMAD.MOV.U32 R9, RZ, RZ, RZ ;  /* 0x000000ffff097224 */ /* 0x000fe200078e00ff */
[----:B------:R-:W3:Y:S01]  /*1910*/  LDCU UR39, c[0x0][0x370] ;  /* 0x00006e00ff2777ac */ /* 0x000ee20008000800 */
[----:B------:R-:W-:Y:S01]  /*1920*/  IMAD.MOV.U32 R8, RZ, RZ, 0x1 ;  /* 0x00000001ff087424 */ /* 0x000fe200078e00ff */
[----:B------:R-:W4:Y:S01]  /*1930*/  LDCU.64 UR26, c[0x0][0x348] ;  /* 0x00006900ff1a77ac */ /* 0x000f220008000a00 */
[----:B-1----:R-:W-:-:S02]  /*1940*/  UIADD3 UR5, UPT, UPT, UR6, 0x1f, URZ ;  /* 0x0000001f06057890 */ /* 0x002fc4000fffe0ff */
[----:B------:R-:W-:Y:S02]  /*1950*/  UIADD3 UR47, UPT, UPT, UR6, 0x3e, URZ ;  /* 0x0000003e062f7890 */ /* 0x000fe4000fffe0ff */
[----:B------:R-:W-:Y:S02]  /*1960*/  USHF.R.S32.HI UR4, URZ, 0x1f, UR5 ;  /* 0x0000001fff047899 */ /* 0x000fe40008011405 */
[----:B--2---:R-:W-:Y:S02]  /*1970*/  ULEA UR13, UR9, UR8, 0x18 ;  /* 0x00000008090d7291 */ /* 0x004fe4000f8ec0ff */
[----:B------:R-:W-:Y:S02]  /*1980*/  ULEA.HI UR4, UR4, UR5, URZ, 0x5 ;  /* 0x0000000504047291 */ /* 0x000fe4000f8f28ff */
[----:B------:R-:W-:Y:S02]  /*1990*/  ULOP3.LUT UR5, UR7, 0x40, URZ, 0xc0, !UPT ;  /* 0x0000004007057892 */ /* 0x000fe4000f8ec0ff */
[----:B------:R-:W-:-:S02]  /*19a0*/  USHF.R.S32.HI UR41, URZ, 0x5, UR4 ;  /* 0x00000005ff297899 */ /* 0x000fc40008011404 */
[----:B------:R-:W-:Y:S02]  /*19b0*/  UIADD3 UR4, UPT, UPT, UR6, -0x1, URZ ;  /* 0xffffffff06047890 */ /* 0x000fe4000fffe0ff */
[----:B------:R-:W-:Y:S02]  /*19c0*/  UISETP.LT.U32.AND UP0, UPT, UR41, 0x5, UPT ;  /* 0x000000052900788c */ /* 0x000fe4000bf01070 */
[----:B------:R-:W-:Y:S02]  /*19d0*/  UISETP.GE.U32.AND UP2, UPT, UR4, -0x3f, UPT ;  /* 0xffffffc10400788c */ /* 0x000fe4000bf46070 */
[----:B------:R-:W-:Y:S02]  /*19e0*/  USEL UR40, UR41, 0x5, UP0 ;  /* 0x0000000529287887 */ /* 0x000fe40008000000 */
[----:B------:R-:W-:Y:S02]  /*19f0*/  ULEA UR30, UR28, UR13, 0x1 ;  /* 0x0000000d1c1e7291 */ /* 0x000fe4000f8e08ff */
[----:B------:R-:W-:Y:S01]  /*1a00*/  UIADD3 UR4, UPT, UPT, UR40, -0x1, URZ ;  /* 0xffffffff28047890 */ /* 0x000fe2000fffe0ff */
[----:B------:R-:W1:Y:S04]  /*1a10*/  LDCU UR38, c[0x0][0x374] ;  /* 0x00006e80ff2677ac */ /* 0x000e680008000800 */
[----:B------:R-:W-:-:S02]  /*1a20*/  @UP2 UIADD3 UR4, UPT, UPT, UR40, URZ, URZ ;  /* 0x000000ff28042290 */ /* 0x000fc4000fffe0ff */
[----:B------:R-:W-:Y:S02]  /*1a30*/  ULOP3.LUT UR46, UR46, 0x80, URZ, 0xc0, !UPT ;  /* 0x000000802e2e7892 */ /* 0x000fe4000f8ec0ff */
[----:B------:R-:W-:Y:S02]  /*1a40*/  USEL UR21, UR53, 0x2, UP1 ;  /* 0x0000000235157887 */ /* 0x000fe40008800000 */
[----:B------:R-:W-:Y:S02]  /*1a50*/  ULEA.HI UR44, UR28, UR5, URZ, 0x1b ;  /* 0x000000051c2c7291 */ /* 0x000fe4000f8fd8ff */
[----:B------:R-:W-:Y:S02]  /*1a60*/  UIADD3 UR30, UPT, UPT, UR30, 0x8400, URZ ;  /* 0x000084001e1e7890 */ /* 0x000fe4000fffe0ff */
[----:B------:R-:W-:Y:S02]  /*1a70*/  UIADD3 UR43, UPT, UPT, UR41, -UR40, URZ ;  /* 0x80000028292b7290 */ /* 0x000fe4000fffe0ff */
[----:B------:R-:W-:-:S02]  /*1a80*/  UIADD3 UR29, UPT, UPT, UR4, 0x1, URZ ;  /* 0x00000001041d7890 */ /* 0x000fc4000fffe0ff */
[----:B------:R-:W-:Y:S01]  /*1a90*/  UIADD3 UR42, UPT, UPT, -UR4, URZ, URZ ;  /* 0x000000ff042a7290 */ /* 0x000fe2000fffe1ff */
[----:B-1-34-:R-:W-:-:S11]  /*1aa0*/  UMOV UR6, URZ ;  /* 0x000000ff00067c82 */ /* 0x01afd60008000000 */
.L_x_42:
[----:B-1----:R-:W1:Y:S02]  /*1ab0*/  S2UR UR4, SR_CgaCtaId ;  /* 0x00000000000479c3 */ /* 0x002e640000008800 */
[----:B-1----:R-:W-:-:S09]  /*1ac0*/  UISETP.NE.AND UP0, UPT, UR4, URZ, UPT ;  /* 0x000000ff0400728c */ /* 0x002fd2000bf05270 */
[----:B------:R-:W-:Y:S05]  /*1ad0*/  BRA.U UP0, `(.L_x_23) ;  /* 0x0000000100287547 */ /* 0x000fea000b800000 */
[----:B------:R-:W-:Y:S02]  /*1ae0*/  LEA R0, R9, UR13, 0x3 ;  /* 0x0000000d09007c11 */ /* 0x000fe4000f8e18ff */
[----:B------:R-:W-:-:S04]  /*1af0*/  SHF.L.U32 R3, R8, 0x1f, RZ ;  /* 0x0000001f08037819 */ /* 0x000fc800000006ff */
[----:B------:R-:W1:Y:S02]  /*1b00*/  SYNCS.PHASECHK.TRANS64.TRYWAIT P0, [R0+URZ+0x110], R3 ;  /* 0x00011003000075a7 */ /* 0x000e6400080011ff */
[----:B-1----:R-:W-:Y:S05]  /*1b10*/  @!P0 BRA `(.L_x_24) ;  /* 0x0000008000bc8947 */ /* 0x002fea0003800000 */
.L_x_150:
[----:B------:R2:W-:Y:S01]  /*1b20*/  SYNCS.ARRIVE.TRANS64.A1T0 RZ, [R0+URZ+0x100], RZ ;  /* 0x000100ff00ff79a7 */ /* 0x0005e200081000ff */
[----:B------:R-:W-:-:S05]  /*1b30*/  VIADD R9, R9, 0x1 ;  /* 0x0000000109097836 */ /* 0x000fca0000000000 */
[----:B------:R-:W-:-:S04]  /*1b40*/  ISETP.NE.AND P0, PT, R9, 0x2, PT ;  /* 0x000000020900780c */ /* 0x000fc80003f05270 */
[----:B-1----:R-:W-:Y:S02]  /*1b50*/  SEL R3, RZ, 0x1, P0 ;  /* 0x00000001ff037807 */ /* 0x002fe40000000000 */
[----:B------:R-:W-:Y:S02]  /*1b60*/  SEL R9, R9, RZ, P0 ;  /* 0x000000ff09097207 */ /* 0x000fe40000000000 */
[----:B------:R-:W-:-:S07]  /*1b70*/  LOP3.LUT R8, R8, R3, RZ, 0x3c, !PT ;  /* 0x0000000308087212 */ /* 0x000fce00078e3cff */
.L_x_23:
[----:B------:R-:W-:Y:S01]  /*1b80*/  ULEA UR4, UR6, UR13, 0x3 ;  /* 0x0000000d06047291 */ /* 0x000fe2000f8e18ff */
[----:B--2---:R-:W-:Y:S01]  /*1b90*/  SHF.L.U32 R0, R12, 0x1f, RZ ;  /* 0x0000001f0c007819 */ /* 0x004fe200000006ff */
[----:B------:R-:W-:Y:S02]  /*1ba0*/  UISETP.GE.U32.AND UP0, UPT, UR47, 0x3f, UPT ;  /* 0x0000003f2f00788c */ /* 0x000fe4000bf06070 */
[----:B------:R-:W-:Y:S01]  /*1bb0*/  ULEA UR11, UR32, UR46, 0x8 ;  /* 0x0000002e200b7291 */ /* 0x000fe2000f8e40ff */
[----:B------:R-:W-:-:S04]  /*1bc0*/  UMOV UR7, URZ ;  /* 0x000000ff00077c82 */ /* 0x000fc80008000000 */
[----:B------:R1:W2:Y:S01]  /*1bd0*/  SYNCS.PHASECHK.TRANS64.TRYWAIT P0, [UR4+0x28], R0 ;  /* 0x00002800ff0075a7 */ /* 0x0002a20008001104 */
[----:B------:R-:W-:-:S04]  /*1be0*/  ULEA.HI UR4, UR20, UR20, URZ, 0x1 ;  /* 0x0000001414047291 */ /* 0x000fc8000f8f08ff */
[----:B------:R-:W-:-:S04]  /*1bf0*/  USHF.L.U32 UR4, UR4, 0x6, URZ ;  /* 0x0000000604047899 */ /* 0x000fc800080006ff */
[----:B------:R-:W-:-:S04]  /*1c00*/  ULOP3.LUT UR35, UR4, 0xffffff80, URZ, 0xc0, !UPT ;  /* 0xffffff8004237892 */ /* 0x000fc8000f8ec0ff */
[----:B------:R-:W-:Y:S01]  /*1c10*/  UIADD3 UR35, UPT, UPT, UR44, UR35, URZ ;  /* 0x000000232c237290 */ /* 0x000fe2000fffe0ff */
[----:B------:R-:W-:Y:S11]  /*1c20*/  BRA.U !UP0, `(.L_x_25) ;  /* 0x0000000108c87547 */ /* 0x000ff6000b800000 */
[----:B------:R-:W-:Y:S01]  /*1c30*/  UMOV UR16, UR42 ;  /* 0x0000002a00107c82 */ /* 0x000fe20008000000 */
[----:B------:R-:W-:Y:S01]  /*1c40*/  UMOV UR4, UR6 ;  /* 0x0000000600047c82 */ /* 0x000fe20008000000 */
[----:B------:R-:W-:-:S05]  /*1c50*/  UMOV UR34, URZ ;  /* 0x000000ff00227c82 */ /* 0x000fca0008000000 */
.L_x_31:
[----:B------:R-:W-:Y:S01]  /*1c60*/  ULEA UR33, UR4, UR13, 0x3 ;  /* 0x0000000d04217291 */ /* 0x000fe2000f8e18ff */
[----:B------:R-:W-:Y:S01]  /*1c70*/  @P3 MOV R2, 0x6000 ;  /* 0x0000600000023802 */ /* 0x000fe20000000f00 */
[----:B--234-:R-:W-:Y:S10]  /*1c80*/  @P0 BRA `(.L_x_26) ;  /* 0x00000000000c0947 */ /* 0x01cff40003800000 */
[----:B------:R-:W-:-:S04]  /*1c90*/  SHF.L.U32 R3, R12, 0x1f, RZ ;  /* 0x0000001f0c037819 */ /* 0x000fc800000006ff */
[----:B------:R-:W2:Y:S02]  /*1ca0*/  SYNCS.PHASECHK.TRANS64.TRYWAIT P0, [UR33+0x28], R3 ;  /* 0x00002803ff0075a7 */ /* 0x000ea40008001121 */
[----:B--2---:R-:W-:Y:S05]  /*1cb0*/  @!P0 BRA `(.L_x_27) ;  /* 0x0000008000688947 */ /* 0x004fea0003800000 */
.L_x_26:
[----:B------:R2:W-:Y:S01]  /*1cc0*/  @P3 SYNCS.ARRIVE.TRANS64 RZ, [UR33], R2 ;  /* 0x00000002ffff39a7 */ /* 0x0005e20008000021 */
[----:B------:R-:W-:Y:S02]  /*1cd0*/  ULOP3.LUT UR5, UR21, 0x2, URZ, 0xfc, !UPT ;  /* 0x0000000215057892 */ /* 0x000fe4000f8efcff */
[----:B------:R-:W-:Y:S02]  /*1ce0*/  UIADD3 UR16, UPT, UPT, UR16, 0x1, URZ ;  /* 0x0000000110107890 */ /* 0x000fe4000fffe0ff */
[----:B------:R-:W-:Y:S02]  /*1cf0*/  UISETP.NE.AND UP0, UPT, UR5, 0x2, UPT ;  /* 0x000000020500788c */ /* 0x000fe4000bf05270 */
[----:B------:R-:W-:-:S07]  /*1d00*/  UISETP.NE.AND UP2, UPT, UR16, 0x1, UPT ;  /* 0x000000011000788c */ /* 0x000fce000bf45270 */
[----:B------:R-:W-:Y:S05]  /*1d10*/  BRA.U UP0, `(.L_x_28) ;  /* 0x0000000100047547 */ /* 0x000fea000b800000 */
[----:B------:R-:W-:Y:S05]  /*1d20*/  BPT.TRAP 0x1 ;  /* 0x000000040000795c */ /* 0x000fea0000300000 */
.L_x_28:
[----:B------:R-:W-:Y:S04]  /*1d30*/  BSSY.RECONVERGENT B0, `(.L_x_29) ;  /* 0x0000003000007945 */ /* 0x000fe80003800200 */
[----:B------:R-:W-:Y:S05]  /*1d40*/  @!P2 BRA `(.L_x_30) ;  /* 0x000000000004a947 */ /* 0x000fea0003800000 */
[----:B------:R-:W-:Y:S05]  /*1d50*/  BPT.TRAP 0x1 ;  /* 0x000000040000795c */ /* 0x000fea0000300000 */
.L_x_30:
[----:B------:R-:W-:Y:S05]  /*1d60*/  BSYNC.RECONVERGENT B0 ;  /* 0x0000000000007941 */ /* 0x000fea0003800200 */
.L_x_29:
[----:B------:R-:W-:Y:S02]  /*1d70*/  UIADD3 UR5, UPT, UPT, UR4, 0x1, URZ ;  /* 0x0000000104057890 */ /* 0x000fe4000fffe0ff */
[----:B------:R-:W-:Y:S02]  /*1d80*/  ULEA UR32, UR4, UR28, 0xb ;  /* 0x0000001c04207291 */ /* 0x000fe4000f8e58ff */
[----:B------:R-:W-:Y:S02]  /*1d90*/  UISETP.NE.AND UP0, UPT, UR5, 0x5, UPT ;  /* 0x000000050500788c */ /* 0x000fe4000bf05270 */
[----:B------:R-:W-:Y:S02]  /*1da0*/  UIADD3 UR14, UP1, UPT, UR26, 0x80, URZ ;  /* 0x000000801a0e7890 */ /* 0x000fe4000ff3e0ff */
[----:B------:R-:W-:Y:S02]  /*1db0*/  USEL UR7, URZ, 0x1, UP0 ;  /* 0x00000001ff077887 */ /* 0x000fe40008000000 */
[----:B------:R-:W-:-:S02]  /*1dc0*/  USEL UR6, UR5, URZ, UP0 ;  /* 0x000000ff05067287 */ /* 0x000fc40008000000 */
[----:B------:R-:W-:Y:S02]  /*1dd0*/  ULEA UR8, UR4, UR13, 0xd ;  /* 0x0000000d04087291 */ /* 0x000fe4000f8e68ff */
[----:B------:R-:W-:Y:S01]  /*1de0*/  ULEA UR5, UR6, UR13, 0x3 ;  /* 0x0000000d06057291 */ /* 0x000fe2000f8e18ff */
[----:B------:R-:W-:Y:S01]  /*1df0*/  LOP3.LUT R12, R12, UR7, RZ, 0x3c, !PT ;  /* 0x000000070c0c7c12 */ /* 0x000fe2000f8e3cff */
[----:B------:R-:W-:Y:S02]  /*1e00*/  ULEA UR32, UR32, UR13, 0x1 ;  /* 0x0000000d20207291 */ /* 0x000fe4000f8e08ff */
[----:B------:R-:W-:Y:S01]  /*1e10*/  UIADD3 UR4, UP0, UPT, UR26, 0x180, URZ ;  /* 0x000001801a047890 */ /* 0x000fe2000ff1e0ff */
[----:B-1----:R-:W-:Y:S01]  /*1e20*/  SHF.L.U32 R0, R12, 0x1f, RZ ;  /* 0x0000001f0c007819 */ /* 0x002fe200000006ff */
[----:B------:R-:W-:Y:S02]  /*1e30*/  ULOP3.LUT UR33, UR33, 0xfefffff8, URZ, 0xc0, !UPT ;  /* 0xfefffff821217892 */ /* 0x000fe4000f8ec0ff */
[----:B------:R-:W-:Y:S01]  /*1e40*/  UIADD3.X UR15, UPT, UPT, URZ, UR27, URZ, UP1, !UPT ;  /* 0x0000001bff0f7290 */ /* 0x000fe20008ffe4ff */
[----:B------:R3:W4:Y:S01]  /*1e50*/  SYNCS.PHASECHK.TRANS64.TRYWAIT P0, [UR5+0x28], R0 ;  /* 0x00002800ff0075a7 */ /* 0x0007220008001105 */
[----:B------:R-:W-:-:S02]  /*1e60*/  UIADD3 UR32, UPT, UPT, UR32, 0x8400, URZ ;  /* 0x0000840020207890 */ /* 0x000fc4000fffe0ff */
[----:B------:R-:W-:Y:S02]  /*1e70*/  UPRMT UR7, URZ, 0x5410, UR24 ;  /* 0x00005410ff077896 */ /* 0x000fe40008000018 */
[----:B------:R-:W-:Y:S02]  /*1e80*/  UIADD3 UR8, UPT, UPT, UR8, 0xd400, URZ ;  /* 0x0000d40008087890 */ /* 0x000fe4000fffe0ff */
[----:B------:R-:W-:Y:S01]  /*1e90*/  UIADD3.X UR5, UPT, UPT, URZ, UR27, URZ, UP0, !UPT ;  /* 0x0000001bff057290 */ /* 0x000fe200087fe4ff */
[----:B------:R-:W-:Y:S01]  /*1ea0*/  UMOV UR18, 0x0 ;  /* 0x0000000000127882 */ /* 0x000fe20000000000 */
[----:B------:R-:W-:Y:S01]  /*1eb0*/  UMOV UR19, 0x10000000 ;  /* 0x1000000000137882 */ /* 0x000fe20000000000 */
[----:B------:R-:W-:Y:S01]  /*1ec0*/  UMOV UR10, UR34 ;  /* 0x00000022000a7c82 */ /* 0x000fe20008000000 */
[----:B------:R-:W-:Y:S01]  /*1ed0*/  UMOV UR12, UR36 ;  /* 0x00000024000c7c82 */ /* 0x000fe20008000000 */
[----:B------:R-:W-:Y:S01]  /*1ee0*/  UMOV UR9, UR33 ;  /* 0x0000002100097c82 */ /* 0x000fe20008000000 */
[----:B------:R1:W-:Y:S03]  /*1ef0*/  UTMALDG.3D.MULTICAST.2CTA [UR32], [UR14], UR7, desc[UR18] ;  /* 0x000012200e0073b4 */ /* 0x0003e60008211807 */
[----:B------:R2:W-:Y:S01]  /*1f00*/  UTMALDG.3D.2CTA [UR8], [UR4], desc[UR18] ;  /* 0x00001208040075b4 */ /* 0x0005e20008211000 */
[----:B-1----:R-:W-:Y:S01]  /*1f10*/  UIADD3 UR34, UPT, UPT, UR34, 0x20, URZ ;  /* 0x0000002022227890 */ /* 0x002fe2000fffe0ff */
[----:B------:R-:W-:Y:S01]  /*1f20*/  UMOV UR7, UR29 ;  /* 0x0000001d00077c82 */ /* 0x000fe20008000000 */
[----:B--2---:R-:W-:Y:S01]  /*1f30*/  UMOV UR4, UR6 ;  /* 0x0000000600047c82 */ /* 0x004fe20008000000 */
[----:B------:R-:W-:Y:S09]  /*1f40*/  BRA.U UP2, `(.L_x_31) ;  /* 0xfffffffd02447547 */ /* 0x000ff2000b83ffff */
.L_x_25:
[----:B------:R-:W-:Y:S01]  /*1f50*/  ULEA UR4, UR6, UR13, 0x3 ;  /* 0x0000000d06047291 */ /* 0x000fe2000f8e18ff */
[----:B-1-3--:R-:W-:Y:S01]  /*1f60*/  SHF.L.U32 R0, R12, 0x1f, RZ ;  /* 0x0000001f0c007819 */ /* 0x00afe200000006ff */
[----:B------:R-:W-:Y:S01]  /*1f70*/  @!P1 SYNCS.ARRIVE.TRANS64.A1T0 RZ, [UR13+0x98], RZ ;  /* 0x000098ffffff99a7 */ /* 0x000fe2000810000d */
[----:B------:R-:W-:-:S06]  /*1f80*/  UISETP.GT.AND UP0, UPT, UR41, UR40, UPT ;  /* 0x000000282900728c */ /* 0x000fcc000bf04270 */
[----:B--2-4-:R1:W2:Y:S03]  /*1f90*/  SYNCS.PHASECHK.TRANS64.TRYWAIT P0, [UR4+0x28], R0 ;  /* 0x00002800ff0075a7 */ /* 0x0142a60008001104 */
[----:B------:R-:W-:Y:S05]  /*1fa0*/  BRA.U !UP0, `(.L_x_32) ;  /* 0x0000000108c07547 */ /* 0x000fea000b800000 */
[----:B------:R-:W-:Y:S01]  /*1fb0*/  UIADD3 UR25, UPT, UPT, UR43, UR7, URZ ;  /* 0x000000072b197290 */ /* 0x000fe2000fffe0ff */
[----:B------:R-:W-:-:S11]  /*1fc0*/  UMOV UR4, UR6 ;  /* 0x0000000600047c82 */ /* 0x000fd60008000000 */
.L_x_38:
[----:B------:R-:W-:Y:S01]  /*1fd0*/  ULEA UR17, UR4, UR13, 0x3 ;  /* 0x0000000d04117291 */ /* 0x000fe2000f8e18ff */
[----:B--2---:R-:W-:Y:S01]  /*1fe0*/  @P3 MOV R2, 0x6000 ;  /* 0x0000600000023802 */ /* 0x004fe20000000f00 */
[----:B--2-4-:R-:W-:Y:S10]  /*1ff0*/  @P0 BRA `(.L_x_33) ;  /* 0x00000000000c0947 */ /* 0x014ff40003800000 */
[----:B------:R-:W-:-:S04]  /*2000*/  SHF.L.U32 R3, R12, 0x1f, RZ ;  /* 0x0000001f0c037819 */ /* 0x000fc800000006ff */
[----:B------:R-:W2:Y:S02]  /*2010*/  SYNCS.PHASECHK.TRANS64.TRYWAIT P0, [UR17+0x28], R3 ;  /* 0x00002803ff0075a7 */ /* 0x000ea40008001111 */
[----:B--2---:R-:W-:Y:S05]  /*2020*/  @!P0 BRA `(.L_x_34) ;  /* 0x0000007c00a48947 */ /* 0x004fea0003800000 */
.L_x_33:
[----:B------:R2:W-:Y:S01]  /*2030*/  @P3 SYNCS.ARRIVE.TRANS64 RZ, [UR17], R2 ;  /* 0x00000002ffff39a7 */ /* 0x0005e20008000011 */
[----:B------:R-:W-:-:S04]  /*2040*/  ULOP3.LUT UR5, UR21, 0x2, URZ, 0xfc, !UPT ;  /* 0x0000000215057892 */ /* 0x000fc8000f8efcff */
[----:B------:R-:W-:-:S09]  /*2050*/  UISETP.NE.AND UP0, UPT, UR5, 0x2, UPT ;  /* 0x000000020500788c */ /* 0x000fd2000bf05270 */
[----:B------:R-:W-:Y:S05]  /*2060*/  BRA.U UP0, `(.L_x_35) ;  /* 0x0000000100047547 */ /* 0x000fea000b800000 */
[----:B------:R-:W-:Y:S05]  /*2070*/  BPT.TRAP 0x1 ;  /* 0x000000040000795c */ /* 0x000fea0000300000 */
.L_x_35:
[----:B------:R-:W-:Y:S04]  /*2080*/  BSSY.RECONVERGENT B0, `(.L_x_36) ;  /* 0x0000003000007945 */ /* 0x000fe80003800200 */
[----:B------:R-:W-:Y:S05]  /*2090*/  @!P2 BRA `(.L_x_37) ;  /* 0x000000000004a947 */ /* 0x000fea0003800000 */
[----:B------:R-:W-:Y:S05]  /*20a0*/  BPT.TRAP 0x1 ;  /* 0x000000040000795c */ /* 0x000fea0000300000 */
.L_x_37:
[----:B------:R-:W-:Y:S05]  /*20b0*/  BSYNC.RECONVERGENT B0 ;  /* 0x0000000000007941 */ /* 0x000fea0003800200 */
.L_x_36:
[----:B------:R-:W-:Y:S02]  /*20c0*/  UIADD3 UR5, UPT, UPT, UR4, 0x1, URZ ;  /* 0x0000000104057890 */ /* 0x000fe4000fffe0ff */
[----:B------:R-:W-:Y:S02]  /*20d0*/  UIADD3 UR14, UP1, UPT, UR26, 0x80, URZ ;  /* 0x000000801a0e7890 */ /* 0x000fe4000ff3e0ff */
[----:B------:R-:W-:Y:S02]  /*20e0*/  UISETP.NE.AND UP0, UPT, UR5, 0x5, UPT ;  /* 0x000000050500788c */ /* 0x000fe4000bf05270 */
[----:B------:R-:W-:Y:S02]  /*20f0*/  ULEA UR16, UR4, UR30, 0xc ;  /* 0x0000001e04107291 */ /* 0x000fe4000f8e60ff */
[----:B------:R-:W-:Y:S02]  /*2100*/  USEL UR8, URZ, 0x1, UP0 ;  /* 0x00000001ff087887 */ /* 0x000fe40008000000 */
[----:B------:R-:W-:-:S02]  /*2110*/  USEL UR6, UR5, URZ, UP0 ;  /* 0x000000ff05067287 */ /* 0x000fc40008000000 */
[----:B------:R-:W-:Y:S02]  /*2120*/  UIADD3 UR22, UP0, UPT, UR26, 0x180, URZ ;  /* 0x000001801a167890 */ /* 0x000fe4000ff1e0ff */
[----:B------:R-:W-:Y:S01]  /*2130*/  LOP3.LUT R12, R12, UR8, RZ, 0x3c, !PT ;  /* 0x000000080c0c7c12 */ /* 0x000fe2000f8e3cff */
[----:B------:R-:W-:Y:S02]  /*2140*/  ULEA UR8, UR4, UR13, 0xd ;  /* 0x0000000d04087291 */ /* 0x000fe4000f8e68ff */
[----:B------:R-:W-:Y:S01]  /*2150*/  ULEA UR5, UR6, UR13, 0x3 ;  /* 0x0000000d06057291 */ /* 0x000fe2000f8e18ff */
[----:B-1----:R-:W-:Y:S01]  /*2160*/  SHF.L.U32 R0, R12, 0x1f, RZ ;  /* 0x0000001f0c007819 */ /* 0x002fe200000006ff */
[----:B------:R-:W-:Y:S02]  /*2170*/  USHF.L.U32 UR18, UR7, 0x5, URZ ;  /* 0x0000000507127899 */ /* 0x000fe400080006ff */
[----:B------:R-:W-:Y:S02]  /*2180*/  ULOP3.LUT UR17, UR17, 0xfefffff8, URZ, 0xc0, !UPT ;  /* 0xfefffff811117892 */ /* 0x000fe4000f8ec0ff */
[----:B------:R-:W-:-:S02]  /*2190*/  UIADD3.X UR15, UPT, UPT, URZ, UR27, URZ, UP1, !UPT ;  /* 0x0000001bff0f7290 */ /* 0x000fc40008ffe4ff */
[----:B------:R-:W-:Y:S01]  /*21a0*/  UPRMT UR4, URZ, 0x5410, UR24 ;  /* 0x00005410ff047896 */ /* 0x000fe20008000018 */
[----:B------:R3:W4:Y:S01]  /*21b0*/  SYNCS.PHASECHK.TRANS64.TRYWAIT P0, [UR5+0x28], R0 ;  /* 0x00002800ff0075a7 */ /* 0x0007220008001105 */
[----:B------:R-:W-:Y:S02]  /*21c0*/  UIADD3 UR8, UPT, UPT, UR8, 0xd400, URZ ;  /* 0x0000d40008087890 */ /* 0x000fe4000fffe0ff */
[----:B------:R-:W-:Y:S01]  /*21d0*/  UIADD3.X UR23, UPT, UPT, URZ, UR27, URZ, UP0, !UPT ;  /* 0x0000001bff177290 */ /* 0x000fe200087fe4ff */
[----:B------:R-:W-:Y:S01]  /*21e0*/  UMOV UR32, 0x0 ;  /* 0x0000000000207882 */ /* 0x000fe20000000000 */
[----:B------:R-:W-:Y:S01]  /*21f0*/  UMOV UR33, 0x10000000 ;  /* 0x1000000000217882 */ /* 0x000fe20000000000 */
[----:B------:R-:W-:Y:S01]  /*2200*/  UMOV UR19, UR35 ;  /* 0x0000002300137c82 */ /* 0x000fe20008000000 */
[----:B------:R-:W-:Y:S01]  /*2210*/  UMOV UR20, UR36 ;  /* 0x0000002400147c82 */ /* 0x000fe20008000000 */
[----:B------:R-:W-:Y:S01]  /*2220*/  UMOV UR12, UR36 ;  /* 0x00000024000c7c82 */ /* 0x000fe20008000000 */
[----:B------:R-:W-:Y:S01]  /*2230*/  UMOV UR9, UR17 ;  /* 0x0000001100097c82 */ /* 0x000fe20008000000 */
[----:B------:R-:W-:Y:S01]  /*2240*/  UMOV UR10, UR18 ;  /* 0x00000012000a7c82 */ /* 0x000fe20008000000 */
[----:B------:R1:W-:Y:S01]  /*2250*/  UTMALDG.3D.MULTICAST.2CTA [UR16], [UR14], UR4, desc[UR32] ;  /* 0x000020100e0073b4 */ /* 0x0003e20008211804 */
[----:B------:R-:W-:-:S04]  /*2260*/  UIADD3 UR7, UPT, UPT, UR7, 0x1, URZ ;  /* 0x0000000107077890 */ /* 0x000fc8000fffe0ff */
[----:B------:R-:W-:Y:S01]  /*2270*/  UISETP.NE.AND UP0, UPT, UR7, UR25, UPT ;  /* 0x000000190700728c */ /* 0x000fe2000bf05270 */
[----:B------:R3:W-:Y:S01]  /*2280*/  UTMALDG.3D.2CTA [UR8], [UR22], desc[UR32] ;  /* 0x00002008160075b4 */ /* 0x0007e20008211000 */
[----:B-1----:R-:W-:-:S07]  /*2290*/  UMOV UR4, UR6 ;  /* 0x0000000600047c82 */ /* 0x002fce0008000000 */
[----:B---3--:R-:W-:Y:S05]  /*22a0*/  BRA.U UP0, `(.L_x_38) ;  /* 0xfffffffd00487547 */ /* 0x008fea000b83ffff */
.L_x_32:
[C---:B------:R-:W-:Y:S01]  /*22b0*/  LEA R3, R11.reuse, UR13, 0x3 ;  /* 0x0000000d0b037c11 */ /* 0x040fe2000f8e18ff */
[----:B------:R-:W-:Y:S01]  /*22c0*/  NOP ;  /* 0x0000000000007918 */ /* 0x000fe20000000000 */
[----:B-1----:R-:W-:Y:S02]  /*22d0*/  SHF.L.U32 R0, R10, 0x1f, RZ ;  /* 0x0000001f0a007819 */ /* 0x002fe400000006ff */
[----:B------:R-:W-:Y:S02]  /*22e0*/  LEA R5, R11, UR13, 0x4 ;  /* 0x0000000d0b057c11 */ /* 0x000fe4000f8e20ff */
[----:B--2-4-:R-:W1:Y:S02]  /*22f0*/  SYNCS.PHASECHK.TRANS64.TRYWAIT P0, [R3+URZ+0xa0], R0 ;  /* 0x0000a000030075a7 */ /* 0x014e6400080011ff */
[----:B-1----:R-:W-:Y:S05]  /*2300*/  @!P0 BRA `(.L_x_39) ;  /* 0x0000007c00048947 */ /* 0x002fea0003800000 */
.L_x_153:
[----:B------:R-:W2:Y:S01]  /*2310*/  LDS.128 R4, [R5+0x130] ;  /* 0x0001300005047984 */ /* 0x000ea20000000c00 */
[----:B------:R-:W-:Y:S01]  /*2320*/  UISETP.GE.AND UP0, UPT, UR45, 0x1, UPT ;  /* 0x000000012d00788c */ /* 0x000fe2000bf06270 */
[----:B------:R-:W-:Y:S01]  /*2330*/  @!PT LDS RZ, [RZ] ;  /* 0x00000000fffff984 */ /* 0x000fe20000000800 */
[----:B------:R-:W-:Y:S01]  /*2340*/  @!PT LDS RZ, [RZ] ;  /* 0x00000000fffff984 */ /* 0x000fe20000000800 */
[----:B------:R-:W-:Y:S01]  /*2350*/  @!PT LDS RZ, [RZ] ;  /* 0x00000000fffff984 */ /* 0x000fe20000000800 */
[----:B------:R-:W-:Y:S01]  /*2360*/  @!PT LDS RZ, [RZ] ;  /* 0x00000000fffff984 */ /* 0x000fe20000000800 */
[----:B------:R3:W-:Y:S06]  /*2370*/  MEMBAR.ALL.CTA ;  /* 0x0000000000007992 */ /* 0x0007ec0000008000 */
[----:B---3--:R-:W3:Y:S01]  /*2380*/  FENCE.VIEW.ASYNC.S ;  /* 0x00000000000073c6 */ /* 0x008ee20000000000 */
[----:B--2---:R-:W-:-:S13]  /*2390*/  LOP3.LUT P0, RZ, R6, 0x1, RZ, 0xc0, !PT ;  /* 0x0000000106ff7812 */ /* 0x004fda000780c0ff */
[----:B---3--:R-:W-:Y:S01]  /*23a0*/  VOTEU.ANY UP1, P0 ;  /* 0x0000000000ff7886 */ /* 0x008fe20000020100 */
[----:B------:R-:W-:-:S13]  /*23b0*/  PLOP3.LUT P0, PT, PT, PT, UP1, 0x80, 0x8 ;  /* 0x000000000008781c */ /* 0x000fda0003f0f018 */
[----:B-1----:R-:W-:Y:S02]  /*23c0*/  @P0 LOP3.LUT R0, R5, 0xffff, RZ, 0xc0, !PT ;  /* 0x0000ffff05000812 */ /* 0x002fe400078ec0ff */
[----:B------:R-:W-:Y:S02]  /*23d0*/  @P0 MOV R2, R4 ;  /* 0x0000000400020202 */ /* 0x000fe40000000f00 */
[----:B------:R-:W-:Y:S01]  /*23e0*/  @P0 R2UR UR5, R0 ;  /* 0x00000000000502ca */ /* 0x000fe200000e0000 */
[----:B------:R-:W-:Y:S01]  /*23f0*/  VIADD R0, R3, 0xb0 ;  /* 0x000000b003007836 */ /* 0x000fe20000000000 */
[----:B------:R-:W-:Y:S02]  /*2400*/  @P0 SHF.R.U32.HI R4, RZ, 0x10, R5 ;  /* 0x00000010ff040819 */ /* 0x000fe40000011605 */
[----:B------:R-:W-:Y:S02]  /*2410*/  @P0 R2UR UR7, R2 ;  /* 0x00000000020702ca */ /* 0x000fe400000e0000 */
[----:B------:R-:W-:-:S02]  /*2420*/  PRMT R0, RZ, 0x654, R0 ;  /* 0x00000654ff007816 */ /* 0x000fc40000000000 */
[----:B------:R-:W-:Y:S02]  /*2430*/  @P0 R2UR UR4, R4 ;  /* 0x00000000040402ca */ /* 0x000fe400000e0000 */
[----:B------:R1:W-:Y:S03]  /*2440*/  SYNCS.ARRIVE.TRANS64.RED.A1T0 RZ, [R0+URZ], RZ ;  /* 0x000000ff00ff79a7 */ /* 0x0003e600081004ff */
[----:B------:R-:W-:-:S04]  /*2450*/  @UP1 UMOV UR31, UR5 ;  /* 0x00000005001f1c82 */ /* 0x000fc80008000000 */
[----:B------:R-:W-:-:S04]  /*2460*/  @UP1 UMOV UR37, UR7 ;  /* 0x0000000700251c82 */ /* 0x000fc80008000000 */
[----:B------:R-:W-:Y:S01]  /*2470*/  @UP1 UMOV UR36, UR4 ;  /* 0x0000000400241c82 */ /* 0x000fe20008000000 */
[----:B------:R-:W-:Y:S05]  /*2480*/  BRA.U !UP0, `(.L_x_40) ;  /* 0x0000000108d47547 */ /* 0x000fea000b800000 */
[----:B------:R-:W2:Y:S01]  /*2490*/  LDCU.128 UR16, c[0x0][0xb10] ;  /* 0x00016200ff1077ac */ /* 0x000ea20008000c00 */
[----:B------:R-:W3:Y:S01]  /*24a0*/  LDCU UR12, c[0x0][0xb20] ;  /* 0x00016400ff0c77ac */ /* 0x000ee20008000800 */
[----:B------:R-:W4:Y:S01]  /*24b0*/  LDCU UR20, c[0x0][0xb0c] ;  /* 0x00016180ff1477ac */ /* 0x000f220008000800 */
[----:B------:R-:W1:Y:S01]  /*24c0*/  LDCU.64 UR8, c[0x0][0xb28] ;  /* 0x00016500ff0877ac */ /* 0x000e620008000a00 */
[----:B------:R-:W-:Y:S02]  /*24d0*/  UISETP.NE.AND UP3, UPT, UR45, 0x1, UPT ;  /* 0x000000012d00788c */ /* 0x000fe4000bf65270 */
[----:B--2---:R-:W-:Y:S02]  /*24e0*/  UIMAD.WIDE.U32 UR10, UR38, UR19, URZ ;  /* 0x00000013260a72a5 */ /* 0x004fe4000f8e00ff */
[----:B------:R-:W-:Y:S02]  /*24f0*/  UIMAD.WIDE.U32 UR4, UR39, UR16, URZ ;  /* 0x00000010270472a5 */ /* 0x000fe4000f8e00ff */
[----:B------:R-:W-:-:S02]  /*2500*/  UISETP.NE.AND UP0, UPT, UR18, 0x1, UPT ;  /* 0x000000011200788c */ /* 0x000fc4000bf05270 */
[----:B------:R-:W-:Y:S01]  /*2510*/  UIMAD.WIDE.U32 UR22, UR31, UR19, URZ ;  /* 0x000000131f1672a5 */ /* 0x000fe2000f8e00ff */
[----:B------:R-:W-:Y:S02]  /*2520*/  UMOV UR10, UR11 ;  /* 0x0000000b000a7c82 */ /* 0x000fe40008000000 */
[----:B------:R-:W-:Y:S01]  /*2530*/  UMOV UR4, UR5 ;  /* 0x0000000500047c82 */ /* 0x000fe20008000000 */
[----:B---3--:R-:W-:Y:S02]  /*2540*/  USHF.R.U32.HI UR10, URZ, UR12, UR10 ;  /* 0x0000000cff0a7299 */ /* 0x008fe4000801160a */
[----:B----4-:R-:W-:Y:S02]  /*2550*/  UISETP.NE.AND UP2, UPT, UR20, 0x1, UPT ;  /* 0x000000011400788c */ /* 0x010fe4000bf45270 */
[----:B------:R-:W-:Y:S02]  /*2560*/  USHF.R.U32.HI UR4, URZ, UR17, UR4 ;  /* 0x00000011ff047299 */ /* 0x000fe40008011604 */
[----:B------:R-:W-:-:S02]  /*2570*/  USEL UR5, UR38, UR10, !UP0 ;  /* 0x0000000a26057287 */ /* 0x000fc4000c000000 */
[----:B------:R-:W-:Y:S02]  /*2580*/  USEL UR7, UR39, UR4, !UP2 ;  /* 0x0000000427077287 */ /* 0x000fe4000d000000 */
[----:B-1----:R-:W-:Y:S01]  /*2590*/  UIMAD.WIDE.U32 UR10, UR5, UR8, URZ ;  /* 0x00000008050a72a5 */ /* 0x002fe2000f8e00ff */
[----:B------:R-:W-:Y:S01]  /*25a0*/  UMOV UR4, UR23 ;  /* 0x0000001700047c82 */ /* 0x000fe20008000000 */
[----:B------:R-:W-:Y:S02]  /*25b0*/  UIMAD.WIDE.U32 UR14, UR37, UR16, URZ ;  /* 0x00000010250e72a5 */ /* 0x000fe4000f8e00ff */
[----:B------:R-:W-:-:S03]  /*25c0*/  UIMAD.WIDE.U32 UR22, UR7, UR8, URZ ;  /* 0x00000008071672a5 */ /* 0x000fc6000f8e00ff */
[----:B------:R-:W-:Y:S01]  /*25d0*/  UMOV UR10, UR11 ;  /* 0x0000000b000a7c82 */ /* 0x000fe20008000000 */
[----:B------:R-:W-:Y:S02]  /*25e0*/  USHF.R.U32.HI UR4, URZ, UR12, UR4 ;  /* 0x0000000cff047299 */ /* 0x000fe40008011604 */
[----:B------:R-:W-:Y:S01]  /*25f0*/  @UP3 USHF.R.U32.HI UR5, URZ, UR9, UR10 ;  /* 0x00000009ff053299 */ /* 0x000fe2000801160a */
[----:B------:R-:W-:Y:S01]  /*2600*/  UMOV UR14, UR15 ;  /* 0x0000000f000e7c82 */ /* 0x000fe20008000000 */
[----:B------:R-:W-:Y:S01]  /*2610*/  UMOV UR22, UR23 ;  /* 0x0000001700167c82 */ /* 0x000fe20008000000 */
[----:B------:R-:W-:Y:S02]  /*2620*/  USHF.R.U32.HI UR17, URZ, UR17, UR14 ;  /* 0x00000011ff117299 */ /* 0x000fe4000801160e */
[----:B------:R-:W-:Y:S02]  /*2630*/  USEL UR4, UR31, UR4, !UP0 ;  /* 0x000000041f047287 */ /* 0x000fe4000c000000 */
[----:B------:R-:W-:-:S02]  /*2640*/  @UP3 USHF.R.U32.HI UR7, URZ, UR9, UR22 ;  /* 0x00000009ff073299 */ /* 0x000fc40008011616 */
[----:B------:R-:W-:Y:S02]  /*2650*/  UIMAD UR10, UR45, UR5, URZ ;  /* 0x000000052d0a72a4 */ /* 0x000fe4000f8e02ff */
[----:B------:R-:W-:Y:S02]  /*2660*/  USEL UR5, UR37, UR17, !UP2 ;  /* 0x0000001125057287 */ /* 0x000fe4000d000000 */
[----:B------:R-:W-:Y:S02]  /*2670*/  UIMAD UR12, UR45, UR7, URZ ;  /* 0x000000072d0c72a4 */ /* 0x000fe4000f8e02ff */
[----:B------:R-:W-:Y:S02]  /*2680*/  UISETP.GE.AND UP0, UPT, UR4, UR10, UPT ;  /* 0x0000000a0400728c */ /* 0x000fe4000bf06270 */
[----:B------:R-:W-:Y:S02]  /*2690*/  UIMAD.WIDE.U32 UR10, UR4, UR8, URZ ;  /* 0x00000008040a72a5 */ /* 0x000fe4000f8e00ff */
[----:B------:R-:W-:-:S02]  /*26a0*/  UISETP.GE.OR UP0, UPT, UR5, UR12, UP0 ;  /* 0x0000000c0500728c */ /* 0x000fc40008706670 */
[----:B------:R-:W-:Y:S02]  /*26b0*/  UIMAD.WIDE.U32 UR14, UR5, UR8, URZ ;  /* 0x00000008050e72a5 */ /* 0x000fe4000f8e00ff */
[----:B------:R-:W-:Y:S01]  /*26c0*/  UIADD3 UR12, UPT, UPT, -UR5, URZ, URZ ;  /* 0x000000ff050c7290 */ /* 0x000fe2000fffe1ff */
[----:B------:R-:W-:Y:S01]  /*26d0*/  UMOV UR10, UR11 ;  /* 0x0000000b000a7c82 */ /* 0x000fe20008000000 */
[----:B------:R-:W-:Y:S02]  /*26e0*/  UIADD3 UR11, UPT, UPT, -UR4, URZ, URZ ;  /* 0x000000ff040b7290 */ /* 0x000fe4000fffe1ff */
[----:B------:R-:W-:-:S03]  /*26f0*/  USHF.R.U32.HI UR10, URZ, UR9, UR10 ;  /* 0x00000009ff0a7299 */ /* 0x000fc6000801160a */
[----:B------:R-:W-:Y:S01]  /*2700*/  @!UP0 UMOV UR8, UR15 ;  /* 0x0000000f00088c82 */ /* 0x000fe20008000000 */
[----:B------:R-:W-:Y:S02]  /*2710*/  UIMAD UR11, UR18, UR11, UR31 ;  /* 0x0000000b120b72a4 */ /* 0x000fe4000f8e021f */
[----:B------:R-:W-:Y:S02]  /*2720*/  USEL UR10, UR4, UR10, !UP3 ;  /* 0x0000000a040a7287 */ /* 0x000fe4000d800000 */
[----:B------:R-:W-:Y:S02]  /*2730*/  @!UP0 USHF.R.U32.HI UR8, URZ, UR9, UR8 ;  /* 0x00000009ff088299 */ /* 0x000fe40008011608 */
[----:B------:R-:W-:Y:S02]  /*2740*/  UIADD3 UR9, UPT, UPT, -UR10, URZ, URZ ;  /* 0x000000ff0a097290 */ /* 0x000fe4000fffe1ff */
[----:B------:R-:W-:Y:S02]  /*2750*/  @!UP0 USEL UR8, UR5, UR8, !UP3 ;  /* 0x0000000805088287 */ /* 0x000fe4000d800000 */
[----:B------:R-:W-:-:S02]  /*2760*/  UIMAD UR9, UR45, UR9, UR4 ;  /* 0x000000092d0972a4 */ /* 0x000fc4000f8e0204 */
[----:B------:R-:W-:Y:S02]  /*2770*/  @!UP0 UIADD3 UR10, UPT, UPT, UR10, -UR8, URZ ;  /* 0x800000080a0a8290 */ /* 0x000fe4000fffe0ff */
[----:B------:R-:W-:Y:S02]  /*2780*/  @!UP0 UIMAD UR8, UR9, UR7, UR8 ;  /* 0x00000007090882a4 */ /* 0x000fe4000f8e0208 */
[----:B------:R-:W-:Y:S02]  /*2790*/  @!UP0 UIMAD UR4, UR45, UR10, UR5 ;  /* 0x0000000a2d0482a4 */ /* 0x000fe4000f8e0205 */
[----:B------:R-:W-:Y:S02]  /*27a0*/  UIMAD UR7, UR20, UR12, UR37 ;  /* 0x0000000c140772a4 */ /* 0x000fe4000f8e0225 */
[----:B------:R-:W-:Y:S01]  /*27b0*/  UIMAD UR31, UR4, UR18, UR11 ;  /* 0x00000012041f72a4 */ /* 0x000fe2000f8e020b */
[----:B------:R-:W-:Y:S02]  /*27c0*/  @!UP0 UMOV UR5, UR8 ;  /* 0x0000000800058c82 */ /* 0x000fe40008000000 */
[----:B------:R-:W-:-:S12]  /*27d0*/  UIMAD UR37, UR5, UR20, UR7 ;  /* 0x00000014052572a4 */ /* 0x000fd8000f8e0207 */
.L_x_40:
[----:B------:R-:W2:Y:S02]  /*27e0*/  LDCU UR4, c[0x0][0xb30] ;  /* 0x00016600ff0477ac */ /* 0x000ea40008000800 */
[----:B--2---:R-:W-:-:S09]  /*27f0*/  UISETP.NE.AND UP0, UPT, UR4, 0x1, UPT ;  /* 0x000000010400788c */ /* 0x004fd2000bf05270 */
[----:B------:R-:W-:Y:S05]  /*2800*/  BRA.U UP0, `(.L_x_41) ;  /* 0x0000000100447547 */ /* 0x000fea000b800000 */
[----:B------:R-:W2:Y:S01]  /*2810*/  LDCU.128 UR16, c[0x0][0xb10] ;  /* 0x00016200ff1077ac */ /* 0x000ea20008000c00 */
[----:B------:R-:W3:Y:S01]  /*2820*/  LDCU UR10, c[0x0][0xb0c] ;  /* 0x00016180ff0a77ac */ /* 0x000ee20008000800 */
[----:B------:R-:W4:Y:S01]  /*2830*/  LDCU UR7, c[0x0][0xb20] ;  /* 0x00016400ff0777ac */ /* 0x000f220008000800 */
[----:B--2---:R-:W-:Y:S02]  /*2840*/  UIMAD.WIDE.U32 UR8, UR37, UR16, URZ ;  /* 0x00000010250872a5 */ /* 0x004fe4000f8e00ff */
[----:B------:R-:W-:Y:S02]  /*2850*/  UIMAD.WIDE.U32 UR4, UR31, UR19, URZ ;  /* 0x000000131f0472a5 */ /* 0x000fe4000f8e00ff */
[----:B---3--:R-:W-:Y:S02]  /*2860*/  UISETP.NE.AND UP2, UPT, UR10, 0x1, UPT ;  /* 0x000000010a00788c */ /* 0x008fe4000bf45270 */
[----:B------:R-:W-:Y:S01]  /*2870*/  UISETP.NE.AND UP0, UPT, UR18, 0x1, UPT ;  /* 0x000000011200788c */ /* 0x000fe2000bf05270 */
[----:B------:R-:W-:-:S02]  /*2880*/  UMOV UR8, UR9 ;  /* 0x0000000900087c82 */ /* 0x000fc40008000000 */
[----:B------:R-:W-:Y:S01]  /*2890*/  UMOV UR4, UR5 ;  /* 0x0000000500047c82 */ /* 0x000fe20008000000 */
[----:B------:R-:W-:Y:S02]  /*28a0*/  USHF.R.U32.HI UR17, URZ, UR17, UR8 ;  /* 0x00000011ff117299 */ /* 0x000fe40008011608 */
[----:B----4-:R-:W-:Y:S02]  /*28b0*/  USHF.R.U32.HI UR4, URZ, UR7, UR4 ;  /* 0x00000007ff047299 */ /* 0x010fe40008011604 */
[----:B------:R-:W-:Y:S02]  /*28c0*/  USEL UR5, UR37, UR17, !UP2 ;  /* 0x0000001125057287 */ /* 0x000fe4000d000000 */
[----:B------:R-:W-:-:S04]  /*28d0*/  USEL UR4, UR31, UR4, !UP0 ;  /* 0x000000041f047287 */ /* 0x000fc8000c000000 */
[----:B------:R-:W-:Y:S02]  /*28e0*/  UIADD3 UR7, UPT, UPT, UR5, -UR4, URZ ;  /* 0x8000000405077290 */ /* 0x000fe4000fffe0ff */
[----:B------:R-:W-:Y:S02]  /*28f0*/  UIADD3 UR4, UPT, UPT, -UR5, UR4, URZ ;  /* 0x0000000405047290 */ /* 0x000fe4000fffe1ff */
[----:B------:R-:W-:Y:S02]  /*2900*/  UIMAD UR31, UR7, UR18, UR31 ;  /* 0x00000012071f72a4 */ /* 0x000fe4000f8e021f */
[----:B------:R-:W-:-:S12]  /*2910*/  UIMAD UR37, UR4, UR10, UR37 ;  /* 0x0000000a042572a4 */ /* 0x000fd8000f8e0225 */
.L_x_41:
[----:B------:R-:W-:Y:S01]  /*2920*/  VIADD R11, R11, 0x1 ;  /* 0x000000010b0b7836 */ /* 0x000fe20000000000 */
[----:B------:R-:W-:Y:S02]  /*2930*/  R2UR UR5, R83 ;  /* 0x00000000530572ca */ /* 0x000fe400000e0000 */
[----:B------:R-:W-:Y:S02]  /*2940*/  R2UR UR4, R82 ;  /* 0x00000000520472ca */ /* 0x000fe400000e0000 */
[C---:B------:R-:W-:Y:S02]  /*2950*/  ISETP.NE.AND P0, PT, R11.reuse, 0x2, PT ;  /* 0x000000020b00780c */ /* 0x040fe40003f05270 */
[----:B------:R-:W-:Y:S02]  /*2960*/  PLOP3.LUT P1, PT, PT, PT, PT, 0x80, 0x8 ;  /* 0x000000000008781c */ /* 0x000fe40003f2f070 */
[----:B------:R-:W-:Y:S02]  /*2970*/  SEL R3, RZ, 0x1, P0 ;  /* 0x00000001ff037807 */ /* 0x000fe40000000000 */
[----:B------:R-:W-:-:S02]  /*2980*/  SEL R11, R11, RZ, P0 ;  /* 0x000000ff0b0b7207 */ /* 0x000fc40000000000 */
[----:B------:R-:W-:Y:S01]  /*2990*/  LOP3.LUT R10, R10, R3, RZ, 0x3c, !PT ;  /* 0x000000030a0a7212 */ /* 0x000fe200078e3cff */
[----:B------:R-:W-:Y:S02]  /*29a0*/  UIADD3 UR20, UPT, UPT, UR37, UR5, URZ ;  /* 0x0000000525147290 */ /* 0x000fe4000fffe0ff */
[----:B------:R-:W-:Y:S01]  /*29b0*/  UIADD3 UR32, UPT, UPT, UR31, UR4, URZ ;  /* 0x000000041f207290 */ /* 0x000fe2000fffe0ff */
[----:B------:R-:W-:Y:S11]  /*29c0*/  BRA.U UP1, `(.L_x_42) ;  /* 0xfffffff101387547 */ /* 0x000ff6000b83ffff */
[----:B------:R-:W-:Y:S01]  /*29d0*/  UIADD3 UR13, UPT, UPT, UR13, 0x28, URZ ;  /* 0x000000280d0d7890 */ /* 0x000fe2000fffe0ff */
[----:B------:R-:W-:-:S03]  /*29e0*/  SHF.L.U32 R3, R12, 0x1f, RZ ;  /* 0x0000001f0c037819 */ /* 0x000fc600000006ff */
[----:B------:R-:W-:-:S09]  /*29f0*/  ULEA UR4, UR6, UR13, 0x3 ;  /* 0x0000000d06047291 */ /* 0x000fd2000f8e18ff */
[----:B------:R-:W2:Y:S02]  /*2a00*/  SYNCS.PHASECHK.TRANS64.TRYWAIT P0, [UR4], R3 ;  /* 0x00000003ff0075a7 */ /* 0x000ea40008001104 */
[----:B--2---:R-:W-:Y:S05]  /*2a10*/  @!P0 BRA `(.L_x_43) ;  /* 0x0000007400548947 */ /* 0x004fea0003800000 */
.L_x_155:
[----:B------:R-:W-:-:S04]  /*2a20*/  UIADD3 UR4, UPT, UPT, UR6, 0x1, URZ ;  /* 0x0000000106047890 */ /* 0x000fc8000fffe0ff */
[----:B------:R-:W-:-:S04]  /*2a30*/  UISETP.NE.AND UP0, UPT, UR4, 0x5, UPT ;  /* 0x000000050400788c */ /* 0x000fc8000bf05270 */
[----:B------:R-:W-:Y:S02]  /*2a40*/  USEL UR6, URZ, 0x1, UP0 ;  /* 0x00000001ff067887 */ /* 0x000fe40008000000 */
[----:B------:R-:W-:-:S04]  /*2a50*/  USEL UR4, UR4, URZ, UP0 ;  /* 0x000000ff04047287 */ /* 0x000fc80008000000 */
[----:B------:R-:W-:Y:S01]  /*2a60*/  ULEA UR5, UR4, UR13, 0x3 ;  /* 0x0000000d04057291 */ /* 0x000fe2000f8e18ff */
[----:B------:R-:W-:-:S04]  /*2a70*/  LOP3.LUT R2, R12, UR6, RZ, 0x3c, !PT ;  /* 0x000000060c027c12 */ /* 0x000fc8000f8e3cff */
[----:B-1----:R-:W-:-:S04]  /*2a80*/  SHF.L.U32 R3, R2, 0x1f, RZ ;  /* 0x0000001f02037819 */ /* 0x002fc800000006ff */
[----:B------:R-:W1:Y:S02]  /*2a90*/  SYNCS.PHASECHK.TRANS64.TRYWAIT P0, [UR5], R3 ;  /* 0x00000003ff0075a7 */ /* 0x000e640008001105 */
[----:B-1----:R-:W-:Y:S05]  /*2aa0*/  @!P0 BRA `(.L_x_44) ;  /* 0x0000007400488947 */ /* 0x002fea0003800000 */
.L_x_157:
        /* <DEDUP_REMOVED lines=9> */
.L_x_159:
        /* <DEDUP_REMOVED lines=9> */
.L_x_161:
[----:B------:R-:W-:-:S04]  /*2bd0*/  UIADD3 UR4, UPT, UPT, UR4, 0x1, URZ ;  /* 0x0000000104047890 */ /* 0x000fc8000fffe0ff */
[----:B------:R-:W-:-:S04]  /*2be0*/  UISETP.NE.AND UP0, UPT, UR4, 0x5, UPT ;  /* 0x000000050400788c */ /* 0x000fc8000bf05270 */
[----:B------:R-:W-:Y:S02]  /*2bf0*/  USEL UR5, URZ, 0x1, UP0 ;  /* 0x00000001ff057887 */ /* 0x000fe40008000000 */
[----:B------:R-:W-:-:S04]  /*2c00*/  USEL UR4, UR4, URZ, UP0 ;  /* 0x000000ff04047287 */ /* 0x000fc80008000000 */
[----:B------:R-:W-:Y:S01]  /*2c10*/  ULEA UR4, UR4, UR13, 0x3 ;  /* 0x0000000d04047291 */ /* 0x000fe2000f8e18ff */
[----:B-1----:R-:W-:-:S04]  /*2c20*/  LOP3.LUT R3, R2, UR5, RZ, 0x3c, !PT ;  /* 0x0000000502037c12 */ /* 0x002fc8000f8e3cff */
[----:B------:R-:W-:Y:S01]  /*2c30*/  SHF.L.U32 R3, R3, 0x1f, RZ ;  /* 0x0000001f03037819 */ /* 0x000fe200000006ff */
[----:B------:R-:W-:-:S07]  /*2c40*/  IMAD.U32 R0, RZ, RZ, UR4 ;  /* 0x00000004ff007e24 */ /* 0x000fce000f8e00ff */
.L_x_47:
[----:B-1----:R1:W2:Y:S02]  /*2c50*/  SYNCS.PHASECHK.TRANS64.TRYWAIT P0, [R0+URZ], R3 ;  /* 0x00000003000075a7 */ /* 0x0022a400080011ff */
[----:B--2---:R-:W-:Y:S05]  /*2c60*/  @!P0 NANOSLEEP.SYNCS 0x989680 ;  /* 0x009896800000895d */ /* 0x004fea0003900000 */
[----:B------:R-:W2:Y:S02]  /*2c70*/  @!P0 SYNCS.PHASECHK.TRANS64 P0, [R0+URZ], R3 ;  /* 0x00000003000085a7 */ /* 0x000ea400080010ff */
[----:B--2---:R-:W-:Y:S05]  /*2c80*/  @P0 EXIT ;  /* 0x000000000000094d */ /* 0x004fea0003800000 */
[----:B------:R-:W-:Y:S05]  /*2c90*/  BRA `(.L_x_47) ;  /* 0xfffffffc00ec7947 */ /* 0x000fea000383ffff */
.L_x_22:
[----:B------:R-:W1:Y:S02]  /*2ca0*/  S2UR UR4, SR_CgaCtaId ;  /* 0x00000000000479c3 */ /* 0x000e640000008800 */
[----:B-1----:R-:W-:-:S04]  /*2cb0*/  UISETP.NE.AND UP0, UPT, UR4, URZ, UPT ;  /* 0x000000ff0400728c */ /* 0x002fc8000bf05270 */
[----:B------:R-:W-:-:S09]  /*2cc0*/  UISETP.NE.OR UP0, UPT, UR13, 0x1, UP0 ;  /* 0x000000010d00788c */ /* 0x000fd20008705670 */
[----:B------:R-:W-:Y:S05]  /*2cd0*/  BRA.U UP0, `(.L_x_48) ;  /* 0x00000005004c7547 */ /* 0x000fea000b800000 */
[----:B------:R-:W1:Y:S01]  /*2ce0*/  S2UR UR5, SR_CgaCtaId ;  /* 0x00000000000579c3 */ /* 0x000e620000008800 */
[----:B------:R-:W-:Y:S01]  /*2cf0*/  UMOV UR4, 0x400 ;  /* 0x0000040000047882 */ /* 0x000fe20000000000 */
[----:B------:R-:W-:Y:S01]  /*2d00*/  ISETP.GE.U32.AND P2, PT, R3, 0x4, PT ;  /* 0x000000040300780c */ /* 0x000fe20003f46070 */
[----:B------:R-:W-:Y:S01]  /*2d10*/  IMAD.MOV.U32 R12, RZ, RZ, 0x1 ;  /* 0x00000001ff0c7424 */ /* 0x000fe200078e00ff */
[----:B------:R-:W-:Y:S02]  /*2d20*/  CS2R R10, SRZ ;  /* 0x00000000000a7805 */ /* 0x000fe4000001ff00 */
[----:B------:R-:W-:Y:S01]  /*2d30*/  CS2R R8, SRZ ;  /* 0x0000000000087805 */ /* 0x000fe2000001ff00 */
[----:B-1----:R-:W-:-:S03]  /*2d40*/  ULEA UR6, UR5, UR4, 0x18 ;  /* 0x0000000405067291 */ /* 0x002fc6000f8ec0ff */
[----:B------:R-:W-:-:S09]  /*2d50*/  UMOV UR5, URZ ;  /* 0x000000ff00057c82 */ /* 0x000fd20008000000 */
.L_x_52:
[----:B------:R-:W-:Y:S02]  /*2d60*/  LEA R0, R8, UR6, 0x3 ;  /* 0x0000000608007c11 */ /* 0x000fe4000f8e18ff */
[----:B------:R-:W-:-:S03]  /*2d70*/  SHF.L.U32 R5, R9, 0x1f, RZ ;  /* 0x0000001f09057819 */ /* 0x000fc600000006ff */
[----:B------:R-:W-:Y:S01]  /*2d80*/  VIADD R4, R0, 0x110 ;  /* 0x0000011000047836 */ /* 0x000fe20000000000 */
[----:B------:R-:W1:Y:S02]  /*2d90*/  SYNCS.PHASECHK.TRANS64.TRYWAIT P0, [R0+URZ+0x100], R5 ;  /* 0x00010005000075a7 */ /* 0x000e6400080011ff */
[----:B-1----:R-:W-:Y:S05]  /*2da0*/  @!P0 BRA `(.L_x_49) ;  /* 0x0000007000d08947 */ /* 0x002fea0003800000 */
.L_x_162:
[----:B------:R-:W-:Y:S01]  /*2db0*/  ULEA UR4, UR5, UR6, 0x3 ;  /* 0x0000000605047291 */ /* 0x000fe2000f8e18ff */
[----:B------:R-:W-:Y:S01]  /*2dc0*/  PRMT R4, RZ, 0x654, R4 ;  /* 0x00000654ff047816 */ /* 0x000fe20000000004 */
[----:B-1----:R-:W-:Y:S01]  /*2dd0*/  @!P2 IMAD.MOV.U32 R5, RZ, RZ, 0x10 ;  /* 0x00000010ff05a424 */ /* 0x002fe200078e00ff */
[----:B------:R-:W-:Y:S01]  /*2de0*/  SHF.L.U32 R7, R12, 0x1f, RZ ;  /* 0x0000001f0c077819 */ /* 0x000fe200000006ff */
[----:B------:R-:W-:Y:S01]  /*2df0*/  UIADD3 UR7, UPT, UPT, UR4, 0xa0, URZ ;  /* 0x000000a004077890 */ /* 0x000fe2000fffe0ff */
[----:B------:R1:W-:Y:S05]  /*2e00*/  SYNCS.ARRIVE.TRANS64.RED.A1T0 RZ, [R4+URZ], RZ ;  /* 0x000000ff04ff79a7 */ /* 0x0003ea00081004ff */
[----:B------:R-:W-:Y:S01]  /*2e10*/  IMAD.U32 R0, RZ, RZ, UR7 ;  /* 0x00000007ff007e24 */ /* 0x000fe2000f8e00ff */
[----:B------:R-:W2:Y:S04]  /*2e20*/  SYNCS.PHASECHK.TRANS64.TRYWAIT P0, [UR4+0xb0], R7 ;  /* 0x0000b007ff0075a7 */ /* 0x000ea80008001104 */
[----:B------:R-:W-:Y:S01]  /*2e30*/  PRMT R13, R3, 0x654, R0 ;  /* 0x00000654030d7816 */ /* 0x000fe20000000000 */
[----:B-12---:R-:W-:Y:S06]  /*2e40*/  @!P0 BRA `(.L_x_50) ;  /* 0x0000007000bc8947 */ /* 0x006fec0003800000 */
.L_x_164:
[----:B------:R-:W-:Y:S01]  /*2e50*/  ULEA UR8, UR5, UR6, 0x4 ;  /* 0x0000000605087291 */ /* 0x000fe2000f8e20ff */
[----:B------:R-:W-:Y:S01]  /*2e60*/  SEL R2, R13, R2, !P2 ;  /* 0x000000020d027207 */ /* 0x000fe20005000000 */
[----:B------:R-:W-:Y:S01]  /*2e70*/  UIADD3 UR9, UPT, UPT, UR4, 0xa0, URZ ;  /* 0x000000a004097890 */ /* 0x000fe2000fffe0ff */
[----:B-1----:R-:W-:Y:S01]  /*2e80*/  LEA R0, R11, UR6, 0x3 ;  /* 0x000000060b007c11 */ /* 0x002fe2000f8e18ff */
[----:B------:R-:W-:Y:S01]  /*2e90*/  UIADD3 UR8, UPT, UPT, UR8, 0x130, URZ ;  /* 0x0000013008087890 */ /* 0x000fe2000fffe0ff */
[----:B------:R1:W-:Y:S01]  /*2ea0*/  @!P2 SYNCS.ARRIVE.TRANS64.RED RZ, [R2+URZ], R5 ;  /* 0x0000000502ffa9a7 */ /* 0x0003e200080004ff */
[----:B------:R-:W-:Y:S01]  /*2eb0*/  UIADD3 UR4, UPT, UPT, UR5, 0x1, URZ ;  /* 0x0000000105047890 */ /* 0x000fe2000fffe0ff */
[----:B------:R-:W-:-:S03]  /*2ec0*/  VIADD R8, R8, 0x1 ;  /* 0x0000000108087836 */ /* 0x000fc60000000000 */
[----:B------:R-:W-:Y:S02]  /*2ed0*/  UISETP.NE.AND UP0, UPT, UR4, 0x2, UPT ;  /* 0x000000020400788c */ /* 0x000fe4000bf05270 */
[----:B------:R-:W-:Y:S01]  /*2ee0*/  ISETP.NE.AND P0, PT, R8, 0x2, PT ;  /* 0x000000020800780c */ /* 0x000fe20003f05270 */
[----:B------:R-:W-:Y:S06]  /*2ef0*/  UGETNEXTWORKID.BROADCAST [UR8], [UR9] ;  /* 0x00000000080073ca */ /* 0x000fec0008000100 */
[----:B------:R-:W-:Y:S02]  /*2f00*/  USEL UR7, URZ, 0x1, UP0 ;  /* 0x00000001ff077887 */ /* 0x000fe40008000000 */
[----:B------:R-:W-:-:S04]  /*2f10*/  USEL UR5, UR4, URZ, UP0 ;  /* 0x000000ff04057287 */ /* 0x000fc80008000000 */
[----:B------:R-:W-:Y:S02]  /*2f20*/  LOP3.LUT R12, R12, UR7, RZ, 0x3c, !PT ;  /* 0x000000070c0c7c12 */ /* 0x000fe4000f8e3cff */
[----:B-1----:R-:W-:-:S04]  /*2f30*/  SHF.L.U32 R5, R10, 0x1f, RZ ;  /* 0x0000001f0a057819 */ /* 0x002fc800000006ff */
[----:B------:R-:W1:Y:S02]  /*2f40*/  SYNCS.PHASECHK.TRANS64.TRYWAIT P1, [R0+URZ+0xa0], R5 ;  /* 0x0000a005000075a7 */ /* 0x000e6400080211ff */
[----:B-1----:R-:W-:Y:S05]  /*2f50*/  @!P1 BRA `(.L_x_51) ;  /* 0x0000007000909947 */ /* 0x002fea0003800000 */
.L_x_165:
[C---:B------:R-:W-:Y:S01]  /*2f60*/  LEA R4, R11.reuse, UR6, 0x4 ;  /* 0x000000060b047c11 */ /* 0x040fe2000f8e20ff */
[----:B-1----:R-:W-:Y:S01]  /*2f70*/  VIADD R0, R0, 0xb0 ;  /* 0x000000b000007836 */ /* 0x002fe20000000000 */
[----:B------:R-:W-:Y:S01]  /*2f80*/  SEL R8, R8, RZ, P0 ;  /* 0x000000ff08087207 */ /* 0x000fe20000000000 */
[----:B------:R-:W-:-:S03]  /*2f90*/  VIADD R11, R11, 0x1 ;  /* 0x000000010b0b7836 */ /* 0x000fc60000000000 */
[----:B------:R-:W1:Y:S01]  /*2fa0*/  LDS.128 R4, [R4+0x130] ;  /* 0x0001300004047984 */ /* 0x000e620000000c00 */
[----:B------:R-:W-:Y:S02]  /*2fb0*/  PRMT R0, RZ, 0x654, R0 ;  /* 0x00000654ff007816 */ /* 0x000fe40000000000 */
[C---:B------:R-:W-:Y:S01]  /*2fc0*/  ISETP.NE.AND P1, PT, R11.reuse, 0x2, PT ;  /* 0x000000020b00780c */ /* 0x040fe20003f25270 */
[----:B------:R-:W-:Y:S01]  /*2fd0*/  @!PT LDS RZ, [RZ] ;  /* 0x00000000fffff984 */ /* 0x000fe20000000800 */
[----:B------:R-:W-:Y:S01]  /*2fe0*/  @!PT LDS RZ, [RZ] ;  /* 0x00000000fffff984 */ /* 0x000fe20000000800 */
[----:B------:R-:W-:Y:S01]  /*2ff0*/  @!PT LDS RZ, [RZ] ;  /* 0x00000000fffff984 */ /* 0x000fe20000000800 */
[----:B------:R-:W-:Y:S01]  /*3000*/  @!PT LDS RZ, [RZ] ;  /* 0x00000000fffff984 */ /* 0x000fe20000000800 */
[----:B------:R2:W-:Y:S06]  /*3010*/  MEMBAR.ALL.CTA ;  /* 0x0000000000007992 */ /* 0x0005ec0000008000 */
[----:B--2---:R-:W2:Y:S01]  /*3020*/  FENCE.VIEW.ASYNC.S ;  /* 0x00000000000073c6 */ /* 0x004ea20000000000 */
[----:B------:R-:W-:Y:S01]  /*3030*/  SEL R11, R11, RZ, P1 ;  /* 0x000000ff0b0b7207 */ /* 0x000fe20000800000 */
[----:B--2---:R2:W-:Y:S01]  /*3040*/  SYNCS.ARRIVE.TRANS64.RED.A1T0 RZ, [R0+URZ], RZ ;  /* 0x000000ff00ff79a7 */ /* 0x0045e200081004ff */
[----:B-1----:R-:W-:-:S02]  /*3050*/  LOP3.LUT P3, RZ, R6, 0x1, RZ, 0xc0, !PT ;  /* 0x0000000106ff7812 */ /* 0x002fc4000786c0ff */
[----:B------:R-:W-:-:S04]  /*3060*/  SEL R5, RZ, 0x1, P1 ;  /* 0x00000001ff057807 */ /* 0x000fc80000800000 */
[----:B------:R-:W-:Y:S02]  /*3070*/  LOP3.LUT R10, R10, R5, RZ, 0x3c, !PT ;  /* 0x000000050a0a7212 */ /* 0x000fe400078e3cff */
[----:B--2---:R-:W-:-:S04]  /*3080*/  SEL R0, RZ, 0x1, P0 ;  /* 0x00000001ff007807 */ /* 0x004fc80000000000 */
[----:B------:R-:W-:Y:S01]  /*3090*/  LOP3.LUT R9, R9, R0, RZ, 0x3c, !PT ;  /* 0x0000000009097212 */ /* 0x000fe200078e3cff */
[----:B------:R-:W-:Y:S06]  /*30a0*/  @P3 BRA `(.L_x_52) ;  /* 0xfffffffc002c3947 */ /* 0x000fec000383ffff */
[----:B------:R-:W-:Y:S01]  /*30b0*/  ULEA UR4, UR5, UR6, 0x3 ;  /* 0x0000000605047291 */ /* 0x000fe2000f8e18ff */
[----:B------:R-:W-:-:S08]  /*30c0*/  SHF.L.U32 R3, R12, 0x1f, RZ ;  /* 0x0000001f0c037819 */ /* 0x000fd000000006ff */
[----:B------:R-:W1:Y:S02]  /*30d0*/  SYNCS.PHASECHK.TRANS64 P0, [UR4+0xb0], R3 ;  /* 0x0000b003ff0075a7 */ /* 0x000e640008001004 */
[----:B-1----:R-:W-:Y:S05]  /*30e0*/  @P0 BRA `(.L_x_53) ;  /* 0x0000000000080947 */ /* 0x002fea0003800000 */
[----:B------:R-:W1:Y:S02]  /*30f0*/  SYNCS.PHASECHK.TRANS64.TRYWAIT P0, [UR4+0xb0], R3 ;  /* 0x0000b003ff0075a7 */ /* 0x000e640008001104 */
[----:B-1----:R-:W-:Y:S05]  /*3100*/  @!P0 BRA `(.L_x_54) ;  /* 0x0000007000388947 */ /* 0x002fea0003800000 */
.L_x_53:
[----:B------:R-:W-:-:S04]  /*3110*/  UIADD3 UR7, UPT, UPT, UR5, 0x1, URZ ;  /* 0x0000000105077890 */ /* 0x000fc8000fffe0ff */
[----:B------:R-:W-:-:S04]  /*3120*/  UISETP.NE.AND UP0, UPT, UR7, 0x2, UPT ;  /* 0x000000020700788c */ /* 0x000fc8000bf05270 */
[----:B------:R-:W-:Y:S02]  /*3130*/  USEL UR8, URZ, 0x1, UP0 ;  /* 0x00000001ff087887 */ /* 0x000fe40008000000 */
[----:B------:R-:W-:-:S04]  /*3140*/  USEL UR7, UR7, URZ, UP0 ;  /* 0x000000ff07077287 */ /* 0x000fc80008000000 */
[----:B------:R-:W-:Y:S01]  /*3150*/  ULEA UR7, UR7, UR6, 0x3 ;  /* 0x0000000607077291 */ /* 0x000fe2000f8e18ff */
[----:B-1----:R-:W-:-:S04]  /*3160*/  LOP3.LUT R3, R12, UR8, RZ, 0x3c, !PT ;  /* 0x000000080c037c12 */ /* 0x002fc8000f8e3cff */
[----:B------:R-:W-:-:S04]  /*3170*/  SHF.L.U32 R0, R3, 0x1f, RZ ;  /* 0x0000001f03007819 */ /* 0x000fc800000006ff */
[----:B------:R-:W1:Y:S02]  /*3180*/  SYNCS.PHASECHK.TRANS64 P0, [UR7+0xb0], R0 ;  /* 0x0000b000ff0075a7 */ /* 0x000e640008001007 */
[----:B-1----:R-:W-:Y:S05]  /*3190*/  @P0 EXIT ;  /* 0x000000000000094d */ /* 0x002fea0003800000 */
[----:B------:R-:W-:Y:S02]  /*31a0*/  SHF.L.U32 R3, R3, 0x1f, RZ ;  /* 0x0000001f03037819 */ /* 0x000fe400000006ff */
[----:B------:R-:W-:-:S07]  /*31b0*/  MOV R0, UR7 ;  /* 0x0000000700007c02 */ /* 0x000fce0008000f00 */
.L_x_55:
[----:B-1----:R1:W2:Y:S02]  /*31c0*/  SYNCS.PHASECHK.TRANS64.TRYWAIT P0, [R0+URZ+0xb0], R3 ;  /* 0x0000b003000075a7 */ /* 0x0022a400080011ff */
[----:B--2---:R-:W-:Y:S05]  /*31d0*/  @!P0 NANOSLEEP.SYNCS 0x989680 ;  /* 0x009896800000895d */ /* 0x004fea0003900000 */
[----:B------:R-:W2:Y:S02]  /*31e0*/  @!P0 SYNCS.PHASECHK.TRANS64 P0, [R0+URZ+0xb0], R3 ;  /* 0x0000b003000085a7 */ /* 0x000ea400080010ff */
[----:B--2---:R-:W-:Y:S05]  /*31f0*/  @P0 EXIT ;  /* 0x000000000000094d */ /* 0x004fea0003800000 */
[----:B------:R-:W-:Y:S05]  /*3200*/  BRA `(.L_x_55) ;  /* 0xfffffffc00ec7947 */ /* 0x000fea000383ffff */
.L_x_48:
[----:B------:R-:W-:Y:S05]  /*3210*/  BRA.U UP4, `(.L_x_56) ;  /* 0x0000001104a47547 */ /* 0x000fea000b800000 */
[----:B------:R-:W1:Y:S01]  /*3220*/  S2UR UR7, SR_CgaCtaId ;  /* 0x00000000000779c3 */ /* 0x000e620000008800 */
[----:B------:R-:W-:Y:S01]  /*3230*/  UMOV UR4, 0x40 ;  /* 0x0000004000047882 */ /* 0x000fe20000000000 */
[----:B------:R-:W-:Y:S01]  /*3240*/  NOP ;  /* 0x0000000000007918 */ /* 0x000fe20000000000 */
[----:B------:R-:W-:Y:S01]  /*3250*/  UMOV UR6, 0x400 ;  /* 0x0000040000067882 */ /* 0x000fe20000000000 */
[----:B-1----:R-:W-:Y:S02]  /*3260*/  ULEA UR5, UR7, UR4, 0x18 ;  /* 0x0000000407057291 */ /* 0x002fe4000f8ec0ff */
[----:B------:R-:W-:-:S07]  /*3270*/  ULEA UR6, UR7, UR6, 0x18 ;  /* 0x0000000607067291 */ /* 0x000fce000f8ec0ff */
[----:B------:R-:W1:Y:S02]  /*3280*/  LDS.U8 R3, [UR5+0x1c] ;  /* 0x00001c05ff037984 */ /* 0x000e640008000000 */
[----:B-1----:R-:W-:-:S13]  /*3290*/  ISETP.NE.AND P0, PT, R3, RZ, PT ;  /* 0x000000ff0300720c */ /* 0x002fda0003f05270 */
[----:B------:R-:W-:Y:S05]  /*32a0*/  @P0 BRA `(.L_x_57) ;  /* 0x0000000400080947 */ /* 0x000fea0003800000 */
[----:B------:R-:W-:Y:S02]  /*32b0*/  UISETP.NE.U32.AND UP1, UPT, UR33, 0x1, UPT ;  /* 0x000000012100788c */ /* 0x000fe4000bf25070 */
[----:B------:R-:W-:-:S07]  /*32c0*/  UIADD3 UR7, UPT, UPT, UR5, 0x8, URZ ;  /* 0x0000000805077890 */ /* 0x000fce000fffe0ff */
[----:B------:R-:W-:Y:S05]  /*32d0*/  BRA.U !UP1, `(.L_x_58) ;  /* 0x00000001099c7547 */ /* 0x000fea000b800000 */
[----:B------:R-:W-:Y:S01]  /*32e0*/  ELECT P0, URZ, PT ;  /* 0x0000000000ff782f */ /* 0x000fe20003800000 */
[----:B------:R-:W-:-:S12]  /*32f0*/  BSSY B0, `(.L_x_58) ;  /* 0x0000025000007945 */ /* 0x000fd80003800000 */
[----:B------:R-:W-:Y:S05]  /*3300*/  @!P0 BRA `(.L_x_59) ;  /* 0x00000000008c8947 */ /* 0x000fea0003800000 */
[----:B------:R-:W-:-:S05]  /*3310*/  UMOV UR4, 0x10 ;  /* 0x0000001000047882 */ /* 0x000fca0000000000 */
[----:B------:R-:W-:Y:S04]  /*3320*/  DEPBAR.LE SB1, 0x36 ;  /* 0x00009d800000791a */ /* 0x000fe80000000000 */
[----:B------:R-:W1:Y:S02]  /*3330*/  UTCATOMSWS.2CTA.FIND_AND_SET.ALIGN UP0, UR4, UR4 ;  /* 0x00000004000475e3 */ /* 0x000e640008200800 */
[----:B-1----:R-:W-:Y:S01]  /*3340*/  MOV R10, UR4 ;  /* 0x00000004000a7c02 */ /* 0x002fe20008000f00 */
[----:B------:R-:W-:Y:S06]  /*3350*/  BRA.U UP0, `(.L_x_60) ;  /* 0x0000000100187547 */ /* 0x000fec000b800000 */
.L_x_61:
[----:B------:R-:W-:Y:S05]  /*3360*/  NANOSLEEP 0x64 ;  /* 0x000000640000795d */ /* 0x000fea0003800000 */
[----:B------:R-:W-:-:S05]  /*3370*/  UMOV UR4, 0x10 ;  /* 0x0000001000047882 */ /* 0x000fca0000000000 */
[----:B------:R-:W-:Y:S04]  /*3380*/  DEPBAR.LE SB1, 0x36 ;  /* 0x00009d800000791a */ /* 0x000fe80000000000 */
[----:B------:R-:W1:Y:S02]  /*3390*/  UTCATOMSWS.2CTA.FIND_AND_SET.ALIGN UP0, UR4, UR4 ;  /* 0x00000004000475e3 */ /* 0x000e640008200800 */
[----:B-1----:R-:W-:Y:S01]  /*33a0*/  MOV R10, UR4 ;  /* 0x00000004000a7c02 */ /* 0x002fe20008000f00 */
[----:B------:R-:W-:Y:S05]  /*33b0*/  BRA.U !UP0, `(.L_x_61) ;  /* 0xfffffffd08e87547 */ /* 0x000fea000b83ffff */
.L_x_60:
[----:B------:R-:W1:Y:S01]  /*33c0*/  LDS R6, [UR5+0x10] ;  /* 0x00001005ff067984 */ /* 0x000e620008000800 */
[----:B------:R-:W-:Y:S01]  /*33d0*/  IMAD.U32 R3, RZ, RZ, UR6 ;  /* 0x00000006ff037e24 */ /* 0x000fe2000f8e00ff */
[----:B------:R-:W-:-:S03]  /*33e0*/  MOV R4, UR34 ;  /* 0x0000002200047c02 */ /* 0x000fc60008000f00 */
[----:B------:R-:W-:Y:S01]  /*33f0*/  VIADD R3, R3, 0x150 ;  /* 0x0000015003037836 */ /* 0x000fe20000000000 */
[----:B-1----:R-:W-:-:S04]  /*3400*/  SHF.L.U32 R6, R6, 0x1f, RZ ;  /* 0x0000001f06067819 */ /* 0x002fc800000006ff */
[----:B------:R-:W1:Y:S02]  /*3410*/  SYNCS.PHASECHK.TRANS64.TRYWAIT P0, [UR5+0x8], R6 ;  /* 0x00000806ff0075a7 */ /* 0x000e640008001105 */
[----:B-1----:R-:W-:Y:S05]  /*3420*/  @P0 BRA `(.L_x_62) ;  /* 0x0000000000080947 */ /* 0x002fea0003800000 */
[----:B------:R-:W1:Y:S02]  /*3430*/  SYNCS.PHASECHK.TRANS64.TRYWAIT P0, [UR5+0x8], R6 ;  /* 0x00000806ff0075a7 */ /* 0x000e640008001105 */
[----:B-1----:R-:W-:Y:S05]  /*3440*/  @!P0 BRA `(.L_x_63) ;  /* 0x0000006c00808947 */ /* 0x002fea0003800000 */
.L_x_62:
[----:B------:R-:W-:Y:S01]  /*3450*/  PRMT R4, R4, 0x654, R3 ;  /* 0x0000065404047816 */ /* 0x000fe20000000003 */
[----:B------:R-:W-:Y:S01]  /*3460*/  HFMA2 R3, -RZ, RZ, 0, 5.9604644775390625e-08 ;  /* 0x00000001ff037431 */ /* 0x000fe200000001ff */
[----:B------:R-:W-:Y:S01]  /*3470*/  UPRMT UR4, UR34, 0x654, UR7 ;  /* 0x0000065422047896 */ /* 0x000fe20008000007 */
[----:B------:R-:W-:Y:S02]  /*3480*/  IMAD.MOV.U32 R7, RZ, RZ, 0xffff ;  /* 0x0000ffffff077424 */ /* 0x000fe400078e00ff */
[----:B-1----:R-:W-:Y:S02]  /*3490*/  IMAD.MOV.U32 R6, RZ, RZ, 0x4 ;  /* 0x00000004ff067424 */ /* 0x002fe400078e00ff */
[----:B------:R-:W-:Y:S01]  /*34a0*/  IMAD.SHL.U32 R9, R10, 0x20, RZ ;  /* 0x000000200a097824 */ /* 0x000fe200078e00ff */
[----:B------:R-:W-:Y:S02]  /*34b0*/  MOV R5, UR4 ;  /* 0x0000000400057c02 */ /* 0x000fe40008000f00 */
[-C--:B------:R-:W-:Y:S01]  /*34c0*/  SHF.L.U32 R8, R7, R10.reuse, RZ ;  /* 0x0000000a07087219 */ /* 0x080fe200000006ff */
[----:B------:R1:W-:Y:S01]  /*34d0*/  SYNCS.ARRIVE.TRANS64.RED RZ, [UR4], R6 ;  /* 0x00000006ffff79a7 */ /* 0x0003e20008000404 */
[----:B------:R-:W-:Y:S01]  /*34e0*/  SHF.L.U32 R7, R3, R10, RZ ;  /* 0x0000000a03077219 */ /* 0x000fe200000006ff */
[----:B------:R1:W-:Y:S04]  /*34f0*/  STS [UR6+0x150], R9 ;  /* 0x00015009ff007988 */ /* 0x0003e80008000806 */
[----:B------:R1:W-:Y:S04]  /*3500*/  STAS [R4.64], R10 ;  /* 0x0000000a04007dbd */ /* 0x0003e8000c0008ff */
[----:B------:R1:W-:Y:S04]  /*3510*/  ATOMS.OR RZ, [UR5+0x14], R8 ;  /* 0x00001408ffff798c */ /* 0x0003e8000b000005 */
[----:B------:R1:W-:Y:S04]  /*3520*/  ATOMS.OR RZ, [UR5+0x18], R7 ;  /* 0x00001807ffff798c */ /* 0x0003e8000b000005 */
[----:B------:R1:W-:Y:S02]  /*3530*/  ATOMS.XOR RZ, [UR5+0x10], R3 ;  /* 0x00001003ffff798c */ /* 0x0003e4000b800005 */
.L_x_59:
[----:B------:R-:W-:Y:S05]  /*3540*/  BSYNC B0 ;  /* 0x0000000000007941 */ /* 0x000fea0003800000 */
.L_x_58:
[----:B------:R-:W-:Y:S05]  /*3550*/  BRA.U UP1, `(.L_x_64) ;  /* 0x00000001016c7547 */ /* 0x000fea000b800000 */
[----:B------:R-:W-:-:S03]  /*3560*/  UMOV UR4, 0xffffffff ;  /* 0xffffffff00047882 */ /* 0x000fc60000000000 */
[----:B------:R-:W-:Y:S05]  /*3570*/  BRA.DIV UR4, `(.L_x_65) ;  /* 0x0000006e044c7947 */ /* 0x000fea000b800000 */
[----:B------:R-:W-:-:S13]  /*3580*/  ELECT P0, URZ, PT ;  /* 0x0000000000ff782f */ /* 0x000fda0003800000 */
.L_x_169:
[----:B------:R-:W-:Y:S05]  /*3590*/  @!P0 BRA `(.L_x_64) ;  /* 0x00000000005c8947 */ /* 0x000fea0003800000 */
[----:B-1----:R-:W1:Y:S02]  /*35a0*/  LDS R4, [UR5+0x10] ;  /* 0x00001005ff047984 */ /* 0x002e640008000800 */
[----:B-1----:R-:W-:-:S04]  /*35b0*/  SHF.L.U32 R4, R4, 0x1f, RZ ;  /* 0x0000001f04047819 */ /* 0x002fc800000006ff */
[----:B------:R-:W1:Y:S02]  /*35c0*/  SYNCS.PHASECHK.TRANS64.TRYWAIT P0, [UR5+0x8], R4 ;  /* 0x00000804ff0075a7 */ /* 0x000e640008001105 */
[----:B-1----:R-:W-:Y:S05]  /*35d0*/  @P0 BRA `(.L_x_66) ;  /* 0x0000000000080947 */ /* 0x002fea0003800000 */
[----:B------:R-:W1:Y:S02]  /*35e0*/  SYNCS.PHASECHK.TRANS64.TRYWAIT P0, [UR5+0x8], R4 ;  /* 0x00000804ff0075a7 */ /* 0x000e640008001105 */
[----:B-1----:R-:W-:Y:S05]  /*35f0*/  @!P0 BRA `(.L_x_67) ;  /* 0x0000006c00508947 */ /* 0x002fea0003800000 */
.L_x_66:
[----:B------:R-:W2:Y:S01]  /*3600*/  LDS R6, [UR6+0x150] ;  /* 0x00015006ff067984 */ /* 0x000ea20008000800 */
[----:B-1----:R-:W-:Y:S02]  /*3610*/  HFMA2 R3, -RZ, RZ, 0, 5.9604644775390625e-08 ;  /* 0x00000001ff037431 */ /* 0x002fe400000001ff */
[----:B------:R-:W-:Y:S01]  /*3620*/  IMAD.MOV.U32 R4, RZ, RZ, 0xffff ;  /* 0x0000ffffff047424 */ /* 0x000fe200078e00ff */
[----:B------:R-:W-:Y:S01]  /*3630*/  UPRMT UR4, UR34, 0x654, UR7 ;  /* 0x0000065422047896 */ /* 0x000fe20008000007 */
[----:B--2---:R-:W-:-:S03]  /*3640*/  IMAD.SHL.U32 R5, R6, 0x20, RZ ;  /* 0x0000002006057824 */ /* 0x004fc600078e00ff */
[-C--:B------:R-:W-:Y:S02]  /*3650*/  SHF.L.U32 R4, R4, R6.reuse, RZ ;  /* 0x0000000604047219 */ /* 0x080fe400000006ff */
[----:B------:R-:W-:Y:S01]  /*3660*/  SHF.L.U32 R6, R3, R6, RZ ;  /* 0x0000000603067219 */ /* 0x000fe200000006ff */
[----:B------:R2:W-:Y:S04]  /*3670*/  STS [UR6+0x150], R5 ;  /* 0x00015005ff007988 */ /* 0x0005e80008000806 */
[----:B------:R2:W-:Y:S04]  /*3680*/  ATOMS.OR RZ, [UR5+0x14], R4 ;  /* 0x00001404ffff798c */ /* 0x0005e8000b000005 */
[----:B------:R2:W-:Y:S01]  /*3690*/  ATOMS.OR RZ, [UR5+0x18], R6 ;  /* 0x00001806ffff798c */ /* 0x0005e2000b000005 */
[----:B------:R-:W-:Y:S03]  /*36a0*/  SYNCS.ARRIVE.TRANS64.RED.A1T0 RZ, [UR4], RZ ;  /* 0x000000ffffff79a7 */ /* 0x000fe60008100404 */
[----:B------:R2:W-:Y:S01]  /*36b0*/  ATOMS.XOR RZ, [UR5+0x10], R3 ;  /* 0x00001003ffff798c */ /* 0x0005e2000b800005 */
[----:B------:R-:W-:Y:S05]  /*36c0*/  BRA `(.L_x_64) ;  /* 0x0000000000107947 */ /* 0x000fea0003800000 */
.L_x_57:
[----:B------:R-:W-:Y:S02]  /*36d0*/  MOV R3, 0xffffffff ;  /* 0xffffffff00037802 */ /* 0x000fe40000000f00 */
[----:B------:R-:W-:-:S03]  /*36e0*/  MOV R4, 0x3710 ;  /* 0x0000371000047802 */ /* 0x000fc60000000f00 */
[----:B------:R1:W-:Y:S04]  /*36f0*/  STS [UR6+0x150], R3 ;  /* 0x00015003ff007988 */ /* 0x0003e80008000806 */
[----:B-1---5:R-:W-:Y:S05]  /*3700*/  CALL.REL.NOINC `($__internal_1_$__cuda_sm10x_tcgen05_guardrail_trap_phase_invalid_during_alloc) ;  /* 0x0000007400247944 */ /* 0x022fea0003c00000 */
.L_x_64:
[----:B------:R-:W-:Y:S05]  /*3710*/  WARPSYNC.ALL ;  /* 0x0000000000007948 */ /* 0x000fea0003800000 */
[----:B------:R-:W3:Y:S01]  /*3720*/  S2UR UR4, SR_CgaCtaId ;  /* 0x00000000000479c3 */ /* 0x000ee20000008800 */
[----:B------:R-:W-:Y:S01]  /*3730*/  UMOV UR17, 0x400 ;  /* 0x0000040000117882 */ /* 0x000fe20000000000 */
[----:B------:R-:W-:-:S06]  /*3740*/  NOP ;  /* 0x0000000000007918 */ /* 0x000fcc0000000000 */
[----:B------:R-:W-:Y:S06]  /*3750*/  BAR.ARV 0x6, 0xa0 ;  /* 0x0182800000007b1d */ /* 0x000fec0000002000 */
[----:B------:R-:W4:Y:S01]  /*3760*/  LDCU UR6, c[0x0][0x38c] ;  /* 0x00007180ff0677ac */ /* 0x000f220008000800 */
[----:B------:R-:W-:Y:S01]  /*3770*/  LOP3.LUT R0, R0, 0xffff, RZ, 0xc0, !PT ;  /* 0x0000ffff00007812 */ /* 0x000fe200078ec0ff */
[----:B-1----:R-:W-:Y:S01]  /*3780*/  IMAD.MOV.U32 R9, RZ, RZ, 0x1 ;  /* 0x00000001ff097424 */ /* 0x002fe200078e00ff */
[----:B------:R-:W-:Y:S01]  /*3790*/  LOP3.LUT R2, R2, 0xffff, RZ, 0xc0, !PT ;  /* 0x0000ffff02027812 */ /* 0x000fe200078ec0ff */
[----:B------:R-:W-:Y:S01]  /*37a0*/  IMAD.MOV.U32 R8, RZ, RZ, RZ ;  /* 0x000000ffff087224 */ /* 0x000fe200078e00ff */
[----:B------:R-:W-:Y:S01]  /*37b0*/  R2UR UR30, R0 ;  /* 0x00000000001e72ca */ /* 0x000fe200000e0000 */
[----:B------:R-:W-:Y:S01]  /*37c0*/  UMOV UR24, URZ ;  /* 0x000000ff00187c82 */ /* 0x000fe20008000000 */
[----:B------:R-:W-:Y:S01]  /*37d0*/  R2UR UR20, R2 ;  /* 0x00000000021472ca */ /* 0x000fe200000e0000 */
[----:B------:R-:W-:Y:S01]  /*37e0*/  UMOV UR15, URZ ;  /* 0x000000ff000f7c82 */ /* 0x000fe20008000000 */
[----:B------:R-:W-:Y:S01]  /*37f0*/  UMOV UR14, URZ ;  /* 0x000000ff000e7c82 */ /* 0x000fe20008000000 */
[----:B---3--:R-:W-:-:S02]  /*3800*/  ULEA UR17, UR4, UR17, 0x18 ;  /* 0x0000001104117291 */ /* 0x008fc4000f8ec0ff */
[----:B------:R-:W-:Y:S02]  /*3810*/  UISETP.NE.AND UP3, UPT, UR33, URZ, UPT ;  /* 0x000000ff2100728c */ /* 0x000fe4000bf65270 */
[----:B------:R-:W-:Y:S02]  /*3820*/  UIADD3 UR5, UPT, UPT, UR17, 0x8400, URZ ;  /* 0x0000840011057890 */ /* 0x000fe4000fffe0ff */
[----:B------:R-:W-:Y:S02]  /*3830*/  UIADD3 UR4, UPT, UPT, UR17, 0xd400, URZ ;  /* 0x0000d40011047890 */ /* 0x000fe4000fffe0ff */
[----:B----4-:R-:W-:Y:S01]  /*3840*/  UIADD3 UR6, UPT, UPT, UR6, 0x1f, URZ ;  /* 0x0000001f06067890 */ /* 0x010fe2000fffe0ff */
[----:B--2---:R-:W1:Y:S01]  /*3850*/  LDS R3, [UR17+0x150] ;  /* 0x00015011ff037984 */ /* 0x004e620008000800 */
[----:B------:R-:W-:Y:S02]  /*3860*/  USHF.R.U32.HI UR5, URZ, 0x4, UR5 ;  /* 0x00000004ff057899 */ /* 0x000fe40008011605 */
[----:B------:R-:W-:-:S02]  /*3870*/  USHF.R.S32.HI UR25, URZ, 0x1f, UR6 ;  /* 0x0000001fff197899 */ /* 0x000fc40008011406 */
[----:B------:R-:W-:Y:S02]  /*3880*/  USHF.R.U32.HI UR4, URZ, 0x4, UR4 ;  /* 0x00000004ff047899 */ /* 0x000fe40008011604 */
[----:B------:R-:W-:Y:S02]  /*3890*/  ULEA.HI UR25, UR25, UR6, URZ, 0x5 ;  /* 0x0000000619197291 */ /* 0x000fe4000f8f28ff */
[----:B------:R-:W-:Y:S02]  /*38a0*/  ULOP3.LUT UR5, UR5, 0x3fff, URZ, 0xc0, !UPT ;  /* 0x00003fff05057892 */ /* 0x000fe4000f8ec0ff */
[----:B------:R-:W-:Y:S02]  /*38b0*/  USHF.R.S32.HI UR25, URZ, 0x5, UR25 ;  /* 0x00000005ff197899 */ /* 0x000fe40008011419 */
[----:B------:R-:W-:Y:S02]  /*38c0*/  ULOP3.LUT UR22, UR4, 0x3fff, URZ, 0xc0, !UPT ;  /* 0x00003fff04167892 */ /* 0x000fe4000f8ec0ff */
[----:B------:R-:W-:-:S02]  /*38d0*/  UISETP.LT.AND UP0, UPT, UR25, 0x1, UPT ;  /* 0x000000011900788c */ /* 0x000fc4000bf01270 */
[----:B------:R-:W-:Y:S02]  /*38e0*/  ULOP3.LUT UR21, UR5, 0x10000, URZ, 0xfc, !UPT ;  /* 0x0001000005157892 */ /* 0x000fe4000f8efcff */
[----:B------:R-:W-:Y:S02]  /*38f0*/  ULOP3.LUT UR22, UR22, 0x10000, URZ, 0xfc, !UPT ;  /* 0x0001000016167892 */ /* 0x000fe4000f8efcff */
[----:B------:R-:W-:Y:S01]  /*3900*/  USEL UR31, UR25, 0x1, !UP0 ;  /* 0x00000001191f7887 */ /* 0x000fe2000c000000 */
[----:B------:R-:W-:Y:S01]  /*3910*/  UMOV UR28, 0x0 ;  /* 0x00000000001c7882 */ /* 0x000fe20000000000 */
[----:B------:R-:W-:Y:S01]  /*3920*/  UMOV UR29, 0x8400010 ;  /* 0x08400010001d7882 */ /* 0x000fe20000000000 */
[----:B------:R-:W-:Y:S01]  /*3930*/  UMOV UR26, 0x0 ;  /* 0x00000000001a7882 */ /* 0x000fe20000000000 */
[----:B------:R-:W-:Y:S01]  /*3940*/  UMOV UR27, 0x8400010 ;  /* 0x08400010001b7882 */ /* 0x000fe20000000000 */
[----:B-1----:R-:W-:Y:S02]  /*3950*/  R2UR UR32, R3 ;  /* 0x00000000032072ca */ /* 0x002fe400000e0000 */
[----:B------:R-:W-:-:S13]  /*3960*/  CS2R R2, SRZ ;  /* 0x0000000000027805 */ /* 0x000fda000001ff00 */
.L_x_75:
[C---:B------:R-:W-:Y:S02]  /*3970*/  LEA R0, R8.reuse, UR17, 0x3 ;  /* 0x0000001108007c11 */ /* 0x040fe4000f8e18ff */
[----:B------:R-:W-:Y:S02]  /*3980*/  SHF.L.U32 R5, R3, 0x1f, RZ ;  /* 0x0000001f03057819 */ /* 0x000fe400000006ff */
[----:B------:R-:W-:Y:S02]  /*3990*/  LEA R4, R8, UR17, 0x4 ;  /* 0x0000001108047c11 */ /* 0x000fe4000f8e20ff */
[----:B------:R-:W1:Y:S02]  /*39a0*/  SYNCS.PHASECHK.TRANS64.TRYWAIT P0, [R0+URZ+0xa0], R5 ;  /* 0x0000a005000075a7 */ /* 0x000e6400080011ff */
[----:B-1-3--:R-:W-:Y:S05]  /*39b0*/  @!P0 BRA `(.L_x_68) ;  /* 0x0000006800788947 */ /* 0x00afea0003800000 */
.L_x_170:
[----:B-1----:R-:W1:Y:S01]  /*39c0*/  LDS.128 R4, [R4+0x130] ;  /* 0x0001300004047984 */ /* 0x002e620000000c00 */
[----:B------:R-:W-:Y:S02]  /*39d0*/  VIADD R0, R0, 0xb0 ;  /* 0x000000b000007836 */ /* 0x000fe40000000000 */
[----:B------:R-:W-:Y:S01]  /*39e0*/  VIADD R8, R8, 0x1 ;  /* 0x0000000108087836 */ /* 0x000fe20000000000 */
[----:B------:R-:W-:Y:S01]  /*39f0*/  @!PT LDS RZ, [RZ] ;  /* 0x00000000fffff984 */ /* 0x000fe20000000800 */
[----:B------:R-:W-:Y:S01]  /*3a00*/  @!PT LDS RZ, [RZ] ;  /* 0x00000000fffff984 */ /* 0x000fe20000000800 */
[----:B------:R-:W-:Y:S01]  /*3a10*/  @!PT LDS RZ, [RZ] ;  /* 0x00000000fffff984 */ /* 0x000fe20000000800 */
[----:B------:R-:W-:Y:S01]  /*3a20*/  @!PT LDS RZ, [RZ] ;  /* 0x00000000fffff984 */ /* 0x000fe20000000800 */
[----:B------:R2:W-:Y:S06]  /*3a30*/  MEMBAR.ALL.CTA ;  /* 0x0000000000007992 */ /* 0x0005ec0000008000 */
[----:B--2---:R-:W2:Y:S01]  /*3a40*/  FENCE.VIEW.ASYNC.S ;  /* 0x00000000000073c6 */ /* 0x004ea20000000000 */
[----:B------:R-:W-:-:S04]  /*3a50*/  PRMT R0, RZ, 0x654, R0 ;  /* 0x00000654ff007816 */ /* 0x000fc80000000000 */
[----:B--2---:R2:W-:Y:S01]  /*3a60*/  SYNCS.ARRIVE.TRANS64.RED.A1T0 RZ, [R0+URZ], RZ ;  /* 0x000000ff00ff79a7 */ /* 0x0045e200081004ff */
[----:B-1----:R-:W-:Y:S01]  /*3a70*/  LOP3.LUT P1, RZ, R6, 0x1, RZ, 0xc0, !PT ;  /* 0x0000000106ff7812 */ /* 0x002fe2000782c0ff */
[----:B--2---:R-:W-:-:S12]  /*3a80*/  BRA.U UP3, `(.L_x_69) ;  /* 0x0000000103e07547 */ /* 0x004fd8000b800000 */
[----:B------:R-:W1:Y:S01]  /*3a90*/  LDCU UR4, c[0x0][0x38c] ;  /* 0x00007180ff0477ac */ /* 0x000e620008000800 */
[----:B------:R-:W-:Y:S02]  /*3aa0*/  PLOP3.LUT P2, PT, PT, PT, PT, 0x80, 0x8 ;  /* 0x000000000008781c */ /* 0x000fe40003f4f070 */
[----:B------:R-:W-:Y:S01]  /*3ab0*/  SHF.L.U32 R5, R9, 0x1f, RZ ;  /* 0x0000001f09057819 */ /* 0x000fe200000006ff */
[----:B------:R-:W-:Y:S02]  /*3ac0*/  ULEA UR23, UR24, UR17, 0x3 ;  /* 0x0000001118177291 */ /* 0x000fe4000f8e18ff */
[----:B------:R-:W-:Y:S02]  /*3ad0*/  ULEA UR18, UR24, UR32, 0x7 ;  /* 0x0000002018127291 */ /* 0x000fe4000f8e38ff */
[----:B-1----:R-:W-:-:S06]  /*3ae0*/  UISETP.GE.AND UP0, UPT, UR4, 0x1, UPT ;  /* 0x000000010400788c */ /* 0x002fcc000bf06270 */
[----:B------:R-:W-:-:S05]  /*3af0*/  PLOP3.LUT P0, PT, PT, PT, UP0, 0x80, 0x8 ;  /* 0x000000000008781c */ /* 0x000fca0003f0f008 */
[----:B------:R-:W-:-:S08]  /*3b00*/  @UP0 ULEA UR4, UR15, UR17, 0x3 ;  /* 0x000000110f040291 */ /* 0x000fd0000f8e18ff */
[----:B------:R-:W-:-:S04]  /*3b10*/  @P0 SHF.L.U32 R0, R2, 0x1f, RZ ;  /* 0x0000001f02000819 */ /* 0x000fc800000006ff */
[----:B------:R1:W2:Y:S01]  /*3b20*/  @P0 SYNCS.PHASECHK.TRANS64.TRYWAIT P2, [UR4], R0 ;  /* 0x00000000ff0005a7 */ /* 0x0002a20008041104 */
[----:B------:R-:W3:Y:S02]  /*3b30*/  SYNCS.PHASECHK.TRANS64.TRYWAIT P0, [UR23+0xe0], R5 ;  /* 0x0000e005ff0075a7 */ /* 0x000ee40008001117 */
[----:B-123--:R-:W-:Y:S05]  /*3b40*/  @!P0 BRA `(.L_x_70) ;  /* 0x0000006800288947 */ /* 0x00efea0003800000 */
.L_x_172:
[----:B------:R-:W-:Y:S01]  /*3b50*/  UMOV UR19, UR14 ;  /* 0x0000000e00137c82 */ /* 0x000fe20008000000 */
[----:B------:R-:W-:Y:S05]  /*3b60*/  BRA.U !UP0, `(.L_x_71) ;  /* 0x0000000108987547 */ /* 0x000fea000b800000 */
[----:B------:R-:W-:Y:S02]  /*3b70*/  UIADD3 UR19, UPT, UPT, UR31, UR14, URZ ;  /* 0x0000000e1f137290 */ /* 0x000fe4000fffe0ff */
[----:B------:R-:W-:Y:S01]  /*3b80*/  UPLOP3.LUT UP2, UPT, UPT, UPT, UPT, 0x40, 0x4 ;  /* 0x000000000004789c */ /* 0x000fe20003f4e870 */
[----:B------:R-:W-:Y:S01]  /*3b90*/  UMOV UR16, UR25 ;  /* 0x0000001900107c82 */ /* 0x000fe20008000000 */
[----:B------:R-:W-:-:S09]  /*3ba0*/  UMOV UR6, UR15 ;  /* 0x0000000f00067c82 */ /* 0x000fd20008000000 */
.L_x_74:
[----:B--2---:R-:W-:Y:S01]  /*3bb0*/  ULEA UR5, UR6, UR17, 0x3 ;  /* 0x0000001106057291 */ /* 0x004fe2000f8e18ff */
[----:B---3--:R-:W-:Y:S11]  /*3bc0*/  @P2 BRA `(.L_x_72) ;  /* 0x00000000000c2947 */ /* 0x008ff60003800000 */
[----:B-1----:R-:W-:Y:S04]  /*3bd0*/  SHF.L.U32 R5, R2, 0x1f, RZ ;  /* 0x0000001f02057819 */ /* 0x002fe800000006ff */
[----:B------:R-:W1:Y:S02]  /*3be0*/  SYNCS.PHASECHK.TRANS64.TRYWAIT P0, [UR5], R5 ;  /* 0x00000005ff0075a7 */ /* 0x000e640008001105 */
[----:B-1----:R-:W-:Y:S05]  /*3bf0*/  @!P0 BRA `(.L_x_73) ;  /* 0x0000006800148947 */ /* 0x002fea0003800000 */
.L_x_72:
[----:B------:R-:W-:Y:S01]  /*3c00*/  UISETP.NE.AND UP0, UPT, UR16, 0x1, UPT ;  /* 0x000000011000788c */ /* 0x000fe2000bf05270 */
[----:B------:R-:W-:Y:S01]  /*3c10*/  PLOP3.LUT P2, PT, PT, PT, PT, 0x80, 0x8 ;  /* 0x000000000008781c */ /* 0x000fe20003f4f070 */
[----:B------:R-:W-:Y:S02]  /*3c20*/  UIADD3 UR4, UPT, UPT, UR6, 0x1, URZ ;  /* 0x0000000106047890 */ /* 0x000fe4000fffe0ff */
[----:B------:R-:W-:Y:S02]  /*3c30*/  ULEA UR12, UR6, UR22, 0x9 ;  /* 0x00000016060c7291 */ /* 0x000fe4000f8e48ff */
[----:B------:R-:W-:Y:S01]  /*3c40*/  UISETP.NE.AND UP1, UPT, UR4, 0x5, UPT ;  /* 0x000000050400788c */ /* 0x000fe2000bf25270 */
[----:B------:R-:W-:Y:S01]  /*3c50*/  PLOP3.LUT P0, PT, PT, PT, UP0, 0x80, 0x8 ;  /* 0x000000000008781c */ /* 0x000fe20003f0f008 */
[----:B------:R-:W-:Y:S02]  /*3c60*/  UIADD3 UR10, UPT, UPT, UR12, 0x2, URZ ;  /* 0x000000020c0a7890 */ /* 0x000fe4000fffe0ff */
[----:B------:R-:W-:Y:S02]  /*3c70*/  USEL UR7, URZ, 0x1, UP1 ;  /* 0x00000001ff077887 */ /* 0x000fe40008800000 */
[----:B------:R-:W-:Y:S02]  /*3c80*/  USEL UR15, UR4, URZ, UP1 ;  /* 0x000000ff040f7287 */ /* 0x000fe40008800000 */
[----:B------:R-:W-:Y:S02]  /*3c90*/  UIADD3 UR14, UPT, UPT, UR14, 0x1, URZ ;  /* 0x000000010e0e7890 */ /* 0x000fe4000fffe0ff */
[----:B------:R-:W-:Y:S01]  /*3ca0*/  @UP0 ULEA UR4, UR15, UR17, 0x3 ;  /* 0x000000110f040291 */ /* 0x000fe2000f8e18ff */
[----:B------:R-:W-:Y:S01]  /*3cb0*/  LOP3.LUT R2, R2, UR7, RZ, 0x3c, !PT ;  /* 0x0000000702027c12 */ /* 0x000fe2000f8e3cff */
[----:B------:R-:W-:Y:S01]  /*3cc0*/  UIADD3 UR7, UPT, UPT, UR5, 0x28, URZ ;  /* 0x0000002805077890 */ /* 0x000fe2000fffe0ff */
[----:B------:R-:W-:Y:S02]  /*3cd0*/  UMOV UR13, 0x80004020 ;  /* 0x80004020000d7882 */ /* 0x000fe40000000000 */
[----:B-1----:R-:W-:Y:S01]  /*3ce0*/  @P0 SHF.L.U32 R0, R2, 0x1f, RZ ;  /* 0x0000001f02000819 */ /* 0x002fe200000006ff */
[----:B------:R-:W-:Y:S01]  /*3cf0*/  UMOV UR5, 0x80004020 ;  /* 0x8000402000057882 */ /* 0x000fe20000000000 */
[----:B------:R-:W-:Y:S01]  /*3d00*/  UMOV UR11, 0x80004020 ;  /* 0x80004020000b7882 */ /* 0x000fe20000000000 */
[----:B------:R-:W-:Y:S01]  /*3d10*/  UMOV UR9, 0x80004020 ;  /* 0x8000402000097882 */ /* 0x000fe20000000000 */
[----:B------:R2:W3:Y:S01]  /*3d20*/  @P0 SYNCS.PHASECHK.TRANS64.TRYWAIT P2, [UR4], R0 ;  /* 0x00000000ff0005a7 */ /* 0x0004e20008041104 */
[----:B------:R-:W-:Y:S02]  /*3d30*/  ULEA UR4, UR6, UR21, 0x8 ;  /* 0x0000001506047291 */ /* 0x000fe4000f8e40ff */
[----:B------:R-:W-:Y:S02]  /*3d40*/  UISETP.NE.AND UP0, UPT, UR14, UR19, UPT ;  /* 0x000000130e00728c */ /* 0x000fe4000bf05270 */
[----:B------:R-:W-:Y:S02]  /*3d50*/  UIADD3 UR8, UPT, UPT, UR4, 0x2, URZ ;  /* 0x0000000204087890 */ /* 0x000fe4000fffe0ff */
[----:B------:R-:W-:Y:S01]  /*3d60*/  UIADD3 UR16, UPT, UPT, UR16, -0x1, URZ ;  /* 0xffffffff10107890 */ /* 0x000fe2000fffe0ff */
[----:B------:R-:W-:Y:S02]  /*3d70*/  UMOV UR6, UR15 ;  /* 0x0000000f00067c82 */ /* 0x000fe40008000000 */
[----:B------:R2:W-:Y:S01]  /*3d80*/  UTCHMMA.2CTA gdesc[UR4], gdesc[UR12], tmem[UR18], tmem[UR28], idesc[UR29], UP2 ;  /* 0x00ff1c0c040075ea */ /* 0x0005e20009200012 */
[----:B------:R-:W-:Y:S03]  /*3d90*/  UPLOP3.LUT UP2, UPT, UPT, UPT, UPT, 0x80, 0x8 ;  /* 0x000000000008789c */ /* 0x000fe60003f4f070 */
[----:B------:R2:W-:Y:S01]  /*3da0*/  UTCHMMA.2CTA gdesc[UR8], gdesc[UR10], tmem[UR18], tmem[UR26], idesc[UR27], UPT ;  /* 0x00ff1a0a080075ea */ /* 0x0005e2000ba00012 */
[----:B------:R2:W-:Y:S01]  /*3db0*/  UTCBAR.2CTA.MULTICAST [UR7], URZ, UR20 ;  /* 0x000000ff070073e9 */ /* 0x0005e20008200814 */
[----:B------:R-:W-:Y:S06]  /*3dc0*/  BRA.U UP0, `(.L_x_74) ;  /* 0xfffffffd00787547 */ /* 0x000fec000b83ffff */
.L_x_71:
[----:B--2---:R-:W-:Y:S01]  /*3dd0*/  UIADD3 UR4, UPT, UPT, UR23, 0xc0, URZ ;  /* 0x000000c017047890 */ /* 0x004fe2000fffe0ff */
[----:B------:R-:W-:-:S08]  /*3de0*/  UMOV UR14, UR19 ;  /* 0x00000013000e7c82 */ /* 0x000fd00008000000 */
[----:B------:R2:W-:Y:S01]  /*3df0*/  UTCBAR.2CTA.MULTICAST [UR4], URZ, UR30 ;  /* 0x000000ff040073e9 */ /* 0x0005e2000820081e */
[----:B------:R-:W-:Y:S02]  /*3e00*/  NOP ;  /* 0x0000000000007918 */ /* 0x000fe40000000000 */
.L_x_69:
[----:B--2---:R-:W-:Y:S01]  /*3e10*/  UIADD3 UR4, UPT, UPT, UR24, 0x1, URZ ;  /* 0x0000000118047890 */ /* 0x004fe2000fffe0ff */
[----:B------:R-:W-:-:S03]  /*3e20*/  ISETP.NE.AND P0, PT, R8, 0x2, PT ;  /* 0x000000020800780c */ /* 0x000fc60003f05270 */
[----:B------:R-:W-:Y:S01]  /*3e30*/  UISETP.NE.AND UP0, UPT, UR4, 0x4, UPT ;  /* 0x000000040400788c */ /* 0x000fe2000bf05270 */
[----:B-1----:R-:W-:Y:S02]  /*3e40*/  SEL R0, RZ, 0x1, P0 ;  /* 0x00000001ff007807 */ /* 0x002fe40000000000 */
[----:B------:R-:W-:Y:S01]  /*3e50*/  SEL R8, R8, RZ, P0 ;  /* 0x000000ff08087207 */ /* 0x000fe20000000000 */
[----:B------:R-:W-:Y:S01]  /*3e60*/  USEL UR5, URZ, 0x1, UP0 ;  /* 0x00000001ff057887 */ /* 0x000fe20008000000 */
[----:B------:R-:W-:Y:S01]  /*3e70*/  LOP3.LUT R3, R3, R0, RZ, 0x3c, !PT ;  /* 0x0000000003037212 */ /* 0x000fe200078e3cff */
[----:B------:R-:W-:-:S04]  /*3e80*/  USEL UR24, UR4, URZ, UP0 ;  /* 0x000000ff04187287 */ /* 0x000fc80008000000 */
[----:B------:R-:W-:Y:S01]  /*3e90*/  LOP3.LUT R9, R9, UR5, RZ, 0x3c, !PT ;  /* 0x0000000509097c12 */ /* 0x000fe2000f8e3cff */
[----:B------:R-:W-:Y:S07]  /*3ea0*/  @P1 BRA `(.L_x_75) ;  /* 0xfffffff800b01947 */ /* 0x000fee000383ffff */
[----:B------:R-:W1:Y:S01]  /*3eb0*/  S2UR UR8, SR_CgaCtaId ;  /* 0x00000000000879c3 */ /* 0x000e620000008800 */
[----:B------:R-:W-:Y:S01]  /*3ec0*/  ELECT P0, URZ, PT ;  /* 0x0000000000ff782f */ /* 0x000fe20003800000 */
[----:B------:R-:W-:Y:S01]  /*3ed0*/  HFMA2 R0, -RZ, RZ, 0, 5.9604644775390625e-08 ;  /* 0x00000001ff007431 */ /* 0x000fe200000001ff */
[----:B------:R-:W-:-:S05]  /*3ee0*/  UMOV UR4, 0x40 ;  /* 0x0000004000047882 */ /* 0x000fca0000000000 */
[----:B------:R-:W-:Y:S01]  /*3ef0*/  UVIRTCOUNT.DEALLOC.SMPOOL 0x80 ;  /* 0x000000800000784c */ /* 0x000fe20000000000 */
[----:B------:R-:W-:Y:S02]  /*3f00*/  UISETP.NE.AND UP1, UPT, UR33, URZ, UPT ;  /* 0x000000ff2100728c */ /* 0x000fe4000bf25270 */
[----:B-1----:R-:W-:-:S09]  /*3f10*/  ULEA UR8, UR8, UR4, 0x18 ;  /* 0x0000000408087291 */ /* 0x002fd2000f8ec0ff */
[----:B------:R1:W-:Y:S01]  /*3f20*/  @P0 STS.U8 [UR8+0x1c], R0 ;  /* 0x00001c00ff000988 */ /* 0x0003e20008000008 */
[----:B------:R-:W-:Y:S05]  /*3f30*/  BRA.U UP1, `(.L_x_76) ;  /* 0x0000000101a07547 */ /* 0x000fea000b800000 */
[----:B------:R-:W-:Y:S01]  /*3f40*/  UIADD3 UR7, UPT, UPT, UR17, 0xe0, URZ ;  /* 0x000000e011077890 */ /* 0x000fe2000fffe0ff */
[----:B------:R-:W-:-:S03]  /*3f50*/  SHF.L.U32 R3, R9, 0x1f, RZ ;  /* 0x0000001f09037819 */ /* 0x000fc600000006ff */
[----:B------:R-:W-:-:S09]  /*3f60*/  ULEA UR4, UR24, UR7, 0x3 ;  /* 0x0000000718047291 */ /* 0x000fd2000f8e18ff */
[----:B------:R-:W2:Y:S02]  /*3f70*/  SYNCS.PHASECHK.TRANS64.TRYWAIT P0, [UR4], R3 ;  /* 0x00000003ff0075a7 */ /* 0x000ea40008001104 */
[----:B--2---:R-:W-:Y:S05]  /*3f80*/  @!P0 BRA `(.L_x_77) ;  /* 0x0000006400488947 */ /* 0x004fea0003800000 */
.L_x_175:
        /* <DEDUP_REMOVED lines=9> */
.L_x_177:
        /* <DEDUP_REMOVED lines=9> */
.L_x_179:
[----:B------:R-:W-:-:S04]  /*40b0*/  UIADD3 UR4, UPT, UPT, UR4, 0x1, URZ ;  /* 0x0000000104047890 */ /* 0x000fc8000fffe0ff */
[----:B------:R-:W-:-:S04]  /*40c0*/  UISETP.NE.AND UP0, UPT, UR4, 0x4, UPT ;  /* 0x000000040400788c */ /* 0x000fc8000bf05270 */
[----:B------:R-:W-:Y:S02]  /*40d0*/  USEL UR5, URZ, 0x1, UP0 ;  /* 0x00000001ff057887 */ /* 0x000fe40008000000 */
[----:B------:R-:W-:-:S04]  /*40e0*/  USEL UR4, UR4, URZ, UP0 ;  /* 0x000000ff04047287 */ /* 0x000fc80008000000 */
[----:B------:R-:W-:Y:S01]  /*40f0*/  ULEA UR4, UR4, UR7, 0x3 ;  /* 0x0000000704047291 */ /* 0x000fe2000f8e18ff */
[----:B-1----:R-:W-:-:S04]  /*4100*/  LOP3.LUT R3, R2, UR5, RZ, 0x3c, !PT ;  /* 0x0000000502037c12 */ /* 0x002fc8000f8e3cff */
[----:B------:R-:W-:Y:S01]  /*4110*/  SHF.L.U32 R3, R3, 0x1f, RZ ;  /* 0x0000001f03037819 */ /* 0x000fe200000006ff */
[----:B------:R-:W-:-:S04]  /*4120*/  IMAD.U32 R0, RZ, RZ, UR4 ;  /* 0x00000004ff007e24 */ /* 0x000fc8000f8e00ff */
[----:B------:R1:W2:Y:S03]  /*4130*/  SYNCS.PHASECHK.TRANS64.TRYWAIT P0, [R0+URZ], R3 ;  /* 0x00000003000075a7 */ /* 0x0002a600080011ff */
[----:B--2---:R-:W-:Y:S05]  /*4140*/  @!P0 NANOSLEEP.SYNCS 0x989680 ;  /* 0x009896800000895d */ /* 0x004fea0003900000 */
[----:B------:R-:W2:Y:S02]  /*4150*/  @!P0 SYNCS.PHASECHK.TRANS64 P0, [R0+URZ], R3 ;  /* 0x00000003000085a7 */ /* 0x000ea400080010ff */
[----:B--2---:R-:W-:Y:S05]  /*4160*/  @P0 BRA `(.L_x_80) ;  /* 0x0000000000200947 */ /* 0x004fea0003800000 */
.L_x_81:
[----:B--2---:R2:W4:Y:S02]  /*4170*/  SYNCS.PHASECHK.TRANS64.TRYWAIT P0, [R0+URZ], R3 ;  /* 0x00000003000075a7 */ /* 0x00452400080011ff */
[----:B----4-:R-:W-:Y:S05]  /*4180*/  @!P0 NANOSLEEP.SYNCS 0x989680 ;  /* 0x009896800000895d */ /* 0x010fea0003900000 */
[----:B------:R-:W4:Y:S02]  /*4190*/  @!P0 SYNCS.PHASECHK.TRANS64 P0, [R0+URZ], R3 ;  /* 0x00000003000085a7 */ /* 0x000f2400080010ff */
[----:B----4-:R-:W-:Y:S05]  /*41a0*/  @!P0 BRA `(.L_x_81) ;  /* 0xfffffffc00f08947 */ /* 0x010fea000383ffff */
[----:B------:R-:W-:Y:S05]  /*41b0*/  BRA `(.L_x_80) ;  /* 0x00000000000c7947 */ /* 0x000fea0003800000 */
.L_x_76:
[----:B------:R-:W-:-:S04]  /*41c0*/  UIADD3 UR4, UPT, UPT, UR17, 0x120, URZ ;  /* 0x0000012011047890 */ /* 0x000fc8000fffe0ff */
[----:B------:R-:W-:-:S09]  /*41d0*/  UPRMT UR4, UR34, 0x654, UR4 ;  /* 0x0000065422047896 */ /* 0x000fd20008000004 */
[----:B------:R-:W-:Y:S03]  /*41e0*/  SYNCS.ARRIVE.TRANS64.RED.A1T0 RZ, [UR4], RZ ;  /* 0x000000ffffff79a7 */ /* 0x000fe60008100404 */
.L_x_80:
[----:B-12---:R-:W-:Y:S01]  /*41f0*/  SHF.L.U32 R3, RZ, 0x1f, RZ ;  /* 0x0000001fff037819 */ /* 0x006fe200000006ff */
[----:B------:R-:W-:Y:S01]  /*4200*/  UIADD3 UR4, UPT, UPT, UR17, 0x120, URZ ;  /* 0x0000012011047890 */ /* 0x000fe2000fffe0ff */
[----:B------:R-:W-:Y:S02]  /*4210*/  PLOP3.LUT P0, PT, PT, PT, UP1, 0x80, 0x8 ;  /* 0x000000000008781c */ /* 0x000fe40003f0f018 */
[----:B------:R-:W1:Y:S02]  /*4220*/  SYNCS.PHASECHK.TRANS64.TRYWAIT P1, [UR17+0x120], R3 ;  /* 0x00012003ff0075a7 */ /* 0x000e640008021111 */
[----:B-1----:R-:W-:Y:S09]  /*4230*/  @!P1 BRA `(.L_x_82) ;  /* 0x0000006000e49947 */ /* 0x002ff20003800000 */
.L_x_181:
[----:B------:R-:W-:Y:S01]  /*4240*/  @!UP1 UPRMT UR4, UR34, 0x654, UR4 ;  /* 0x0000065422049896 */ /* 0x000fe20008000004 */
[----:B------:R-:W-:Y:S01]  /*4250*/  UMOV UR5, 0xffff ;  /* 0x0000ffff00057882 */ /* 0x000fe20000000000 */
[----:B------:R-:W-:-:S07]  /*4260*/  UMOV UR6, 0x1 ;  /* 0x0000000100067882 */ /* 0x000fce0000000000 */
[----:B------:R-:W-:Y:S01]  /*4270*/  @!P0 SYNCS.ARRIVE.TRANS64.RED.A1T0 RZ, [UR4], RZ ;  /* 0x000000ffffff89a7 */ /* 0x000fe20008100404 */
[----:B------:R-:W-:Y:S01]  /*4280*/  NOP ;  /* 0x0000000000007918 */ /* 0x000fe20000000000 */
[----:B-1----:R-:W1:Y:S01]  /*4290*/  LDS R0, [UR8+0x14] ;  /* 0x00001408ff007984 */ /* 0x002e620008000800 */
[----:B------:R-:W-:-:S04]  /*42a0*/  ULOP3.LUT UR4, UR32, 0xffff, URZ, 0xc0, !UPT ;  /* 0x0000ffff20047892 */ /* 0x000fc8000f8ec0ff */
[----:B------:R-:W-:-:S04]  /*42b0*/  USHF.R.U32.HI UR4, URZ, 0x5, UR4 ;  /* 0x00000005ff047899 */ /* 0x000fc80008011604 */
[----:B------:R-:W-:Y:S02]  /*42c0*/  USHF.L.U32 UR5, UR5, UR4, URZ ;  /* 0x0000000405057299 */ /* 0x000fe400080006ff */
[----:B------:R-:W-:-:S04]  /*42d0*/  USHF.L.U32 UR4, UR6, UR4, URZ ;  /* 0x0000000406047299 */ /* 0x000fc800080006ff */
[----:B-1----:R-:W-:-:S04]  /*42e0*/  LOP3.LUT R0, R0, UR5, RZ, 0xc0, !PT ;  /* 0x0000000500007c12 */ /* 0x002fc8000f8ec0ff */
[----:B------:R-:W-:-:S13]  /*42f0*/  ISETP.NE.AND P0, PT, R0, UR5, PT ;  /* 0x0000000500007c0c */ /* 0x000fda000bf05270 */
[----:B------:R-:W-:Y:S05]  /*4300*/  @P0 BRA `(.L_x_83) ;  /* 0x0000000000580947 */ /* 0x000fea0003800000 */
[----:B------:R-:W1:Y:S02]  /*4310*/  LDS R0, [UR8+0x18] ;  /* 0x00001808ff007984 */ /* 0x000e640008000800 */
[----:B-1----:R-:W-:-:S04]  /*4320*/  LOP3.LUT R0, R0, UR4, RZ, 0xc0, !PT ;  /* 0x0000000400007c12 */ /* 0x002fc8000f8ec0ff */
[----:B------:R-:W-:-:S13]  /*4330*/  ISETP.NE.AND P0, PT, R0, UR4, PT ;  /* 0x0000000400007c0c */ /* 0x000fda000bf05270 */
[----:B------:R-:W-:Y:S05]  /*4340*/  @P0 BRA `(.L_x_84) ;  /* 0x00000000003c0947 */ /* 0x000fea0003800000 */
[----:B------:R-:W1:Y:S01]  /*4350*/  S2R R2, SR_LANEID ;  /* 0x0000000000027919 */ /* 0x000e620000000000 */
[----:B------:R-:W-:Y:S01]  /*4360*/  ULOP3.LUT UR5, URZ, UR5, URZ, 0x33, !UPT ;  /* 0x00000005ff057292 */ /* 0x000fe2000f8e33ff */
[----:B------:R-:W-:Y:S01]  /*4370*/  LOP3.LUT R4, RZ, UR4, RZ, 0x33, !PT ;  /* 0x00000004ff047c12 */ /* 0x000fe2000f8e33ff */
[----:B------:R-:W-:Y:S02]  /*4380*/  VOTEU.ANY UR4, UPT, PT ;  /* 0x0000000000047886 */ /* 0x000fe400038e0100 */
[----:B------:R-:W-:Y:S01]  /*4390*/  UFLO.U32 UR4, UR4 ;  /* 0x00000004000472bd */ /* 0x000fe200080e0000 */
[----:B------:R-:W2:Y:S01]  /*43a0*/  REDUX UR6, R4 ;  /* 0x00000000040673c4 */ /* 0x000ea20000000000 */
[----:B------:R-:W-:-:S06]  /*43b0*/  IMAD.U32 R0, RZ, RZ, UR5 ;  /* 0x00000005ff007e24 */ /* 0x000fcc000f8e00ff */
[----:B------:R4:W-:Y:S01]  /*43c0*/  UTCATOMSWS.AND URZ, UR5 ;  /* 0x0000000500ff79e3 */ /* 0x0009e20008000000 */
[----:B------:R-:W3:Y:S01]  /*43d0*/  REDUX UR7, R0 ;  /* 0x00000000000773c4 */ /* 0x000ee20000000000 */
[----:B-1----:R-:W-:Y:S01]  /*43e0*/  ISETP.EQ.U32.AND P0, PT, R2, UR4, PT ;  /* 0x0000000402007c0c */ /* 0x002fe2000bf02070 */
[----:B--2---:R-:W-:Y:S01]  /*43f0*/  IMAD.U32 R2, RZ, RZ, UR6 ;  /* 0x00000006ff027e24 */ /* 0x004fe2000f8e00ff */
[----:B---3--:R-:W-:-:S11]  /*4400*/  MOV R3, UR7 ;  /* 0x0000000700037c02 */ /* 0x008fd60008000f00 */
[----:B------:R4:W-:Y:S04]  /*4410*/  @P0 ATOMS.AND RZ, [UR8+0x14], R3 ;  /* 0x00001403ffff098c */ /* 0x0009e8000a800008 */
[----:B------:R4:W-:Y:S01]  /*4420*/  @P0 ATOMS.AND RZ, [UR8+0x18], R2 ;  /* 0x00001802ffff098c */ /* 0x0009e2000a800008 */
[----:B------:R-:W-:Y:S05]  /*4430*/  BRA `(.L_x_85) ;  /* 0x0000000000147947 */ /* 0x000fea0003800000 */
.L_x_84:
[----:B------:R-:W-:Y:S02]  /*4440*/  MOV R2, 0x4460 ;  /* 0x0000446000027802 */ /* 0x000fe40000000f00 */
[----:B---3-5:R-:W-:Y:S05]  /*4450*/  CALL.REL.NOINC `($__internal_0_$__cuda_sm10x_tcgen05_guardrail_trap_col_being_dealloced_not_returned_by_alloc) ;  /* 0x0000006400c47944 */ /* 0x028fea0003c00000 */
[----:B------:R-:W-:Y:S05]  /*4460*/  BRA `(.L_x_85) ;  /* 0x0000000000087947 */ /* 0x000fea0003800000 */
.L_x_83:
[----:B------:R-:W-:Y:S02]  /*4470*/  MOV R2, 0x4490 ;  /* 0x0000449000027802 */ /* 0x000fe40000000f00 */
[----:B---3-5:R-:W-:Y:S05]  /*4480*/  CALL.REL.NOINC `($__internal_2_$__cuda_sm10x_tcgen05_guardrail_trap_unallocated_columns_being_dealloced) ;  /* 0x0000006400d07944 */ /* 0x028fea0003c00000 */
.L_x_85:
[----:B------:R-:W-:Y:S01]  /*4490*/  NOP ;  /* 0x0000000000007918 */ /* 0x000fe20000000000 */
[----:B----4-:R-:W-:Y:S05]  /*44a0*/  EXIT ;  /* 0x000000000000794d */ /* 0x010fea0003800000 */
.L_x_56:
[----:B------:R-:W-:-:S09]  /*44b0*/  UISETP.NE.OR UP0, UPT, UR13, 0x3, !UP3 ;  /* 0x000000030d00788c */ /* 0x000fd2000df05670 */
[----:B------:R-:W-:Y:S05]  /*44c0*/  BRA.U UP0, `(.L_x_86) ;  /* 0x0000001100c87547 */ /* 0x000fea000b800000 */
[----:B------:R-:W1:Y:S01]  /*44d0*/  S2UR UR10, SR_CgaCtaId ;  /* 0x00000000000a79c3 */ /* 0x000e620000008800 */
[----:B------:R-:W2:Y:S01]  /*44e0*/  LDCU UR31, c[0x0][0x370] ;  /* 0x00006e00ff1f77ac */ /* 0x000ea20008000800 */
[----:B------:R-:W-:Y:S02]  /*44f0*/  HFMA2 R13, -RZ, RZ, 0, 0 ;  /* 0x00000000ff0d7431 */ /* 0x000fe400000001ff */
[----:B------:R-:W-:Y:S01]  /*4500*/  IMAD.MOV.U32 R15, RZ, RZ, 0x1 ;  /* 0x00000001ff0f7424 */ /* 0x000fe200078e00ff */
[----:B------:R-:W-:Y:S01]  /*4510*/  MOV R7, 0x2000 ;  /* 0x0000200000077802 */ /* 0x000fe20000000f00 */
[----:B------:R-:W2:Y:S01]  /*4520*/  LDCU.128 UR48, c[0x0][0xb10] ;  /* 0x00016200ff3077ac */ /* 0x000ea20008000c00 */
[----:B------:R-:W-:Y:S01]  /*4530*/  IMAD.MOV.U32 R14, RZ, RZ, RZ ;  /* 0x000000ffff0e7224 */ /* 0x000fe200078e00ff */
[----:B------:R-:W3:Y:S01]  /*4540*/  LDC.64 R16, c[0x0][0x348] ;  /* 0x0000d200ff107b82 */ /* 0x000ee20000000a00 */
[----:B------:R-:W4:Y:S01]  /*4550*/  LDCU UR30, c[0x0][0x374] ;  /* 0x00006e80ff1e77ac */ /* 0x000f220008000800 */
[----:B------:R-:W1:Y:S06]  /*4560*/  LDCU UR15, c[0x0][0xb0c] ;  /* 0x00016180ff0f77ac */ /* 0x000e6c0008000800 */
[----:B------:R-:W3:Y:S01]  /*4570*/  LDC.64 R2, c[0x0][0x888] ;  /* 0x00022200ff027b82 */ /* 0x000ee20000000a00 */
[----:B------:R-:W3:Y:S01]  /*4580*/  LDCU UR54, c[0x0][0xb20] ;  /* 0x00016400ff3677ac */ /* 0x000ee20008000800 */
[----:B------:R-:W3:Y:S06]  /*4590*/  LDCU UR4, c[0x0][0xb30] ;  /* 0x00016600ff0477ac */ /* 0x000eec0008000800 */
[----:B------:R-:W3:Y:S01]  /*45a0*/  LDC.64 R4, c[0x0][0x890] ;  /* 0x00022400ff047b82 */ /* 0x000ee20000000a00 */
[----:B------:R-:W-:Y:S01]  /*45b0*/  UMOV UR21, 0x400 ;  /* 0x0000040000157882 */ /* 0x000fe20000000000 */
[----:B--2---:R-:W-:-:S02]  /*45c0*/  UIMAD.WIDE.U32 UR6, UR31, UR48, URZ ;  /* 0x000000301f0672a5 */ /* 0x004fc4000f8e00ff */
[----:B----4-:R-:W-:Y:S02]  /*45d0*/  UIMAD.WIDE.U32 UR8, UR30, UR51, URZ ;  /* 0x000000331e0872a5 */ /* 0x010fe4000f8e00ff */
[----:B-1----:R-:W-:Y:S02]  /*45e0*/  ULEA UR21, UR10, UR21, 0x18 ;  /* 0x000000150a157291 */ /* 0x002fe4000f8ec0ff */
[----:B------:R-:W-:Y:S02]  /*45f0*/  UPLOP3.LUT UP2, UPT, UPT, UPT, UPT, 0x40, 0x4 ;  /* 0x000000000004789c */ /* 0x000fe40003f4e870 */
[----:B------:R-:W-:Y:S02]  /*4600*/  UIADD3 UR37, UPT, UPT, UR21, 0x68, URZ ;  /* 0x0000006815257890 */ /* 0x000fe4000fffe0ff */
[----:B------:R-:W-:Y:S02]  /*4610*/  UIADD3 UR41, UPT, UPT, UR21, 0x50, URZ ;  /* 0x0000005015297890 */ /* 0x000fe4000fffe0ff */
[----:B------:R-:W-:-:S02]  /*4620*/  UIADD3 UR33, UPT, UPT, UR21, 0x58, URZ ;  /* 0x0000005815217890 */ /* 0x000fc4000fffe0ff */
[----:B------:R-:W-:Y:S01]  /*4630*/  UIADD3 UR25, UPT, UPT, UR21, 0x60, URZ ;  /* 0x0000006015197890 */ /* 0x000fe2000fffe0ff */
[----:B------:R-:W-:Y:S01]  /*4640*/  UMOV UR6, UR7 ;  /* 0x0000000700067c82 */ /* 0x000fe20008000000 */
[----:B------:R-:W-:Y:S01]  /*4650*/  UMOV UR47, UR9 ;  /* 0x00000009002f7c82 */ /* 0x000fe20008000000 */
[----:B------:R-:W-:Y:S02]  /*4660*/  UISETP.GE.AND UP0, UPT, UR45, 0x1, UPT ;  /* 0x000000012d00788c */ /* 0x000fe4000bf06270 */
[----:B------:R-:W-:Y:S01]  /*4670*/  UISETP.NE.AND UP4, UPT, UR45, 0x1, UPT ;  /* 0x000000012d00788c */ /* 0x000fe2000bf85270 */
[----:B------:R-:W1:Y:S01]  /*4680*/  LDCU.64 UR22, c[0x0][0xb28] ;  /* 0x00016500ff1677ac */ /* 0x000e620008000a00 */
[----:B------:R-:W-:Y:S02]  /*4690*/  UISETP.NE.AND UP6, UPT, UR15, 0x1, UPT ;  /* 0x000000010f00788c */ /* 0x000fe4000bfc5270 */
[----:B------:R-:W-:Y:S02]  /*46a0*/  UISETP.NE.AND UP5, UPT, UR50, 0x1, UPT ;  /* 0x000000013200788c */ /* 0x000fe4000bfa5270 */
[----:B------:R-:W-:-:S02]  /*46b0*/  UPRMT UR37, UR10, 0x654, UR37 ;  /* 0x000006540a257896 */ /* 0x000fc40008000025 */
[----:B------:R-:W-:Y:S02]  /*46c0*/  USHF.R.U32.HI UR52, URZ, UR49, UR6 ;  /* 0x00000031ff347299 */ /* 0x000fe40008011606 */
[----:B------:R-:W-:Y:S02]  /*46d0*/  UPRMT UR46, UR10, 0x654, UR41 ;  /* 0x000006540a2e7896 */ /* 0x000fe40008000029 */
[----:B------:R-:W-:Y:S02]  /*46e0*/  UPRMT UR39, UR10, 0x654, UR33 ;  /* 0x000006540a277896 */ /* 0x000fe40008000021 */
[----:B------:R-:W-:Y:S02]  /*46f0*/  UPRMT UR38, UR10, 0x654, UR25 ;  /* 0x000006540a267896 */ /* 0x000fe40008000019 */
[----:B---3--:R-:W-:Y:S02]  /*4700*/  USHF.R.U32.HI UR47, URZ, UR54, UR47 ;  /* 0x00000036ff2f7299 */ /* 0x008fe4000801162f */
[----:B------:R-:W-:-:S11]  /*4710*/  UISETP.NE.AND UP3, UPT, UR4, 0x1, UPT ;  /* 0x000000010400788c */ /* 0x000fd6000bf65270 */
.L_x_97:
[C---:B------:R-:W-:Y:S02]  /*4720*/  LEA R12, R14.reuse, UR21, 0x3 ;  /* 0x000000150e0c7c11 */ /* 0x040fe4000f8e18ff */
[----:B------:R-:W-:Y:S02]  /*4730*/  SHF.L.U32 R9, R13, 0x1f, RZ ;  /* 0x0000001f0d097819 */ /* 0x000fe400000006ff */
[----:B------:R-:W-:Y:S02]  /*4740*/  LEA R10, R14, UR21, 0x4 ;  /* 0x000000150e0a7c11 */ /* 0x000fe4000f8e20ff */
[----:B------:R-:W2:Y:S02]  /*4750*/  SYNCS.PHASECHK.TRANS64.TRYWAIT P0, [R12+URZ+0xa0], R9 ;  /* 0x0000a0090c0075a7 */ /* 0x000ea400080011ff */
[----:B--23--:R-:W-:Y:S05]  /*4760*/  @!P0 BRA `(.L_x_87) ;  /* 0x0000005c00b08947 */ /* 0x00cfea0003800000 */
.L_x_182:
[----:B--2---:R-:W2:Y:S01]  /*4770*/  LDS.128 R8, [R10+0x130] ;  /* 0x000130000a087984 */ /* 0x004ea20000000c00 */
[----:B------:R-:W-:Y:S01]  /*4780*/  UISETP.GE.AND UP0, UPT, UR45, 0x1, UPT ;  /* 0x000000012d00788c */ /* 0x000fe2000bf06270 */
[----:B------:R-:W-:Y:S01]  /*4790*/  @!PT LDS RZ, [RZ] ;  /* 0x00000000fffff984 */ /* 0x000fe20000000800 */
[----:B------:R-:W-:Y:S01]  /*47a0*/  @!PT LDS RZ, [RZ] ;  /* 0x00000000fffff984 */ /* 0x000fe20000000800 */
[----:B------:R-:W-:Y:S01]  /*47b0*/  @!PT LDS RZ, [RZ] ;  /* 0x00000000fffff984 */ /* 0x000fe20000000800 */
[----:B------:R-:W-:Y:S01]  /*47c0*/  @!PT LDS RZ, [RZ] ;  /* 0x00000000fffff984 */ /* 0x000fe20000000800 */
[----:B------:R3:W-:Y:S06]  /*47d0*/  MEMBAR.ALL.CTA ;  /* 0x0000000000007992 */ /* 0x0007ec0000008000 */
[----:B---3--:R-:W3:Y:S01]  /*47e0*/  FENCE.VIEW.ASYNC.S ;  /* 0x00000000000073c6 */ /* 0x008ee20000000000 */
[----:B--2---:R-:W-:Y:S11]  /*47f0*/  LOP3.LUT P0, RZ, R10, 0x1, RZ, 0xc0, !PT ;  /* 0x000000010aff7812 */ /* 0x004ff6000780c0ff */
[----:B------:R-:W-:Y:S02]  /*4800*/  @!UPT UIADD3 URZ, UPT, UPT, URZ, URZ, URZ ;  /* 0x000000fffffff290 */ /* 0x000fe4000fffe0ff */
[----:B---3--:R-:W-:Y:S01]  /*4810*/  VOTEU.ANY UP1, P0 ;  /* 0x0000000000ff7886 */ /* 0x008fe20000020100 */
[----:B------:R-:W-:Y:S11]  /*4820*/  PLOP3.LUT P0, PT, PT, PT, UP1, 0x80, 0x8 ;  /* 0x000000000008781c */ /* 0x000ff60003f0f018 */
[----:B------:R-:W-:Y:S02]  /*4830*/  @!UPT UIADD3 URZ, UPT, UPT, URZ, URZ, URZ ;  /* 0x000000fffffff290 */ /* 0x000fe4000fffe0ff */
[----:B------:R-:W-:Y:S02]  /*4840*/  @P0 SHF.R.U32.HI R0, RZ, 0x10, R9 ;  /* 0x00000010ff000819 */ /* 0x000fe40000011609 */
[----:B------:R-:W-:Y:S02]  /*4850*/  @P0 MOV R6, R8 ;  /* 0x0000000800060202 */ /* 0x000fe40000000f00 */
[----:B------:R-:W-:Y:S01]  /*4860*/  @P0 R2UR UR4, R0 ;  /* 0x00000000000402ca */ /* 0x000fe200000e0000 */
[----:B------:R-:W-:Y:S01]  /*4870*/  VIADD R0, R12, 0xb0 ;  /* 0x000000b00c007836 */ /* 0x000fe20000000000 */
[----:B------:R-:W-:Y:S02]  /*4880*/  @P0 LOP3.LUT R8, R9, 0xffff, RZ, 0xc0, !PT ;  /* 0x0000ffff09080812 */ /* 0x000fe400078ec0ff */
[----:B------:R-:W-:Y:S02]  /*4890*/  @P0 R2UR UR6, R6 ;  /* 0x00000000060602ca */ /* 0x000fe400000e0000 */
[----:B------:R-:W-:Y:S02]  /*48a0*/  PRMT R0, RZ, 0x654, R0 ;  /* 0x00000654ff007816 */ /* 0x000fe40000000000 */
[----:B------:R-:W-:Y:S02]  /*48b0*/  @P0 R2UR UR5, R8 ;  /* 0x00000000080502ca */ /* 0x000fe400000e0000 */
[----:B------:R2:W-:Y:S03]  /*48c0*/  SYNCS.ARRIVE.TRANS64.RED.A1T0 RZ, [R0+URZ], RZ ;  /* 0x000000ff00ff79a7 */ /* 0x0005e600081004ff */
[----:B------:R-:W-:Y:S04]  /*48d0*/  @UP1 UMOV UR29, UR4 ;  /* 0x00000004001d1c82 */ /* 0x000fe80008000000 */
[----:B------:R-:W-:Y:S04]  /*48e0*/  @UP1 UMOV UR14, UR6 ;  /* 0x00000006000e1c82 */ /* 0x000fe80008000000 */
[----:B------:R-:W-:Y:S01]  /*48f0*/  @UP1 UMOV UR13, UR5 ;  /* 0x00000005000d1c82 */ /* 0x000fe20008000000 */
[----:B------:R-:W-:Y:S05]  /*4900*/  BRA.U !UP0, `(.L_x_88) ;  /* 0x0000000108a47547 */ /* 0x000fea000b800000 */
[----:B------:R-:W-:Y:S02]  /*4910*/  UIMAD.WIDE.U32 UR16, UR13, UR51, URZ ;  /* 0x000000330d1072a5 */ /* 0x000fe4000f8e00ff */
[----:B------:R-:W-:Y:S02]  /*4920*/  UIMAD.WIDE.U32 UR18, UR14, UR48, URZ ;  /* 0x000000300e1272a5 */ /* 0x000fe4000f8e00ff */
[----:B------:R-:W-:Y:S02]  /*4930*/  USEL UR4, UR30, UR47, !UP5 ;  /* 0x0000002f1e047287 */ /* 0x000fe4000e800000 */
[----:B------:R-:W-:Y:S02]  /*4940*/  USEL UR7, UR31, UR52, !UP6 ;  /* 0x000000341f077287 */ /* 0x000fe4000f000000 */
[----:B-1----:R-:W-:Y:S02]  /*4950*/  UIMAD.WIDE.U32 UR8, UR4, UR22, URZ ;  /* 0x00000016040872a5 */ /* 0x002fe4000f8e00ff */
[----:B------:R-:W-:Y:S01]  /*4960*/  UIMAD.WIDE.U32 UR10, UR7, UR22, URZ ;  /* 0x00000016070a72a5 */ /* 0x000fe2000f8e00ff */
[----:B------:R-:W-:Y:S02]  /*4970*/  UMOV UR5, UR17 ;  /* 0x0000001100057c82 */ /* 0x000fe40008000000 */
[----:B------:R-:W-:Y:S03]  /*4980*/  USHF.R.U32.HI UR6, URZ, UR54, UR5 ;  /* 0x00000036ff067299 */ /* 0x000fe60008011605 */
[----:B------:R-:W-:Y:S01]  /*4990*/  UMOV UR5, UR19 ;  /* 0x0000001300057c82 */ /* 0x000fe20008000000 */
[----:B------:R-:W-:Y:S02]  /*49a0*/  USEL UR6, UR13, UR6, !UP5 ;  /* 0x000000060d067287 */ /* 0x000fe4000e800000 */
[----:B------:R-:W-:Y:S03]  /*49b0*/  USHF.R.U32.HI UR12, URZ, UR49, UR5 ;  /* 0x00000031ff0c7299 */ /* 0x000fe60008011605 */
[----:B------:R-:W-:Y:S02]  /*49c0*/  UMOV UR5, UR9 ;  /* 0x0000000900057c82 */ /* 0x000fe40008000000 */
[----:B------:R-:W-:Y:S03]  /*49d0*/  @UP4 USHF.R.U32.HI UR4, URZ, UR23, UR5 ;  /* 0x00000017ff044299 */ /* 0x000fe60008011605 */
[----:B------:R-:W-:Y:S01]  /*49e0*/  UMOV UR5, UR11 ;  /* 0x0000000b00057c82 */ /* 0x000fe20008000000 */
[----:B------:R-:W-:Y:S02]  /*49f0*/  UIMAD UR4, UR45, UR4, URZ ;  /* 0x000000042d0472a4 */ /* 0x000fe4000f8e02ff */
[----:B------:R-:W-:Y:S02]  /*4a00*/  @UP4 USHF.R.U32.HI UR7, URZ, UR23, UR5 ;  /* 0x00000017ff074299 */ /* 0x000fe40008011605 */
[----:B------:R-:W-:Y:S02]  /*4a10*/  UIMAD.WIDE.U32 UR10, UR6, UR22, URZ ;  /* 0x00000016060a72a5 */ /* 0x000fe4000f8e00ff */
[----:B------:R-:W-:Y:S02]  /*4a20*/  USEL UR5, UR14, UR12, !UP6 ;  /* 0x0000000c0e057287 */ /* 0x000fe4000f000000 */
[----:B------:R-:W-:Y:S02]  /*4a30*/  UIMAD UR8, UR45, UR7, URZ ;  /* 0x000000072d0872a4 */ /* 0x000fe4000f8e02ff */
[----:B------:R-:W-:Y:S03]  /*4a40*/  UISETP.GE.AND UP0, UPT, UR6, UR4, UPT ;  /* 0x000000040600728c */ /* 0x000fe6000bf06270 */
[----:B------:R-:W-:Y:S01]  /*4a50*/  UMOV UR4, UR11 ;  /* 0x0000000b00047c82 */ /* 0x000fe20008000000 */
[----:B------:R-:W-:Y:S02]  /*4a60*/  UISETP.GE.OR UP0, UPT, UR5, UR8, UP0 ;  /* 0x000000080500728c */ /* 0x000fe40008706670 */
[----:B------:R-:W-:Y:S02]  /*4a70*/  USHF.R.U32.HI UR4, URZ, UR23, UR4 ;  /* 0x00000017ff047299 */ /* 0x000fe40008011604 */
[----:B------:R-:W-:Y:S02]  /*4a80*/  UIMAD.WIDE.U32 UR8, UR5, UR22, URZ ;  /* 0x00000016050872a5 */ /* 0x000fe4000f8e00ff */
[----:B------:R-:W-:Y:S04]  /*4a90*/  USEL UR10, UR6, UR4, !UP4 ;  /* 0x00000004060a7287 */ /* 0x000fe8000e000000 */
[----:B------:R-:W-:Y:S01]  /*4aa0*/  UIADD3 UR11, UPT, UPT, -UR10, URZ, URZ ;  /* 0x000000ff0a0b7290 */ /* 0x000fe2000fffe1ff */
[----:B------:R-:W-:Y:S02]  /*4ab0*/  @!UP0 UMOV UR4, UR9 ;  /* 0x0000000900048c82 */ /* 0x000fe40008000000 */
[----:B------:R-:W-:Y:S02]  /*4ac0*/  @!UP0 USHF.R.U32.HI UR4, URZ, UR23, UR4 ;  /* 0x00000017ff048299 */ /* 0x000fe40008011604 */
[----:B------:R-:W-:Y:S02]  /*4ad0*/  UIMAD UR8, UR45, UR11, UR6 ;  /* 0x0000000b2d0872a4 */ /* 0x000fe4000f8e0206 */
[----:B------:R-:W-:Y:S04]  /*4ae0*/  @!UP0 USEL UR4, UR5, UR4, !UP4 ;  /* 0x0000000405048287 */ /* 0x000fe8000e000000 */
[----:B------:R-:W-:Y:S02]  /*4af0*/  @!UP0 UIMAD UR7, UR7, UR8, UR4 ;  /* 0x00000008070782a4 */ /* 0x000fe4000f8e0204 */
[----:B------:R-:W-:Y:S02]  /*4b00*/  @!UP0 UIADD3 UR9, UPT, UPT, UR10, -UR4, URZ ;  /* 0x800000040a098290 */ /* 0x000fe4000fffe0ff */
[----:B------:R-:W-:Y:S02]  /*4b10*/  UIADD3 UR8, UPT, UPT, -UR6, URZ, URZ ;  /* 0x000000ff06087290 */ /* 0x000fe4000fffe1ff */
[----:B------:R-:W-:Y:S02]  /*4b20*/  UIADD3 UR4, UPT, UPT, -UR5, URZ, URZ ;  /* 0x000000ff05047290 */ /* 0x000fe4000fffe1ff */
[----:B------:R-:W-:Y:S03]  /*4b30*/  @!UP0 UIMAD UR6, UR9, UR45, UR5 ;  /* 0x0000002d090682a4 */ /* 0x000fe6000f8e0205 */
[----:B------:R-:W-:Y:S01]  /*4b40*/  @!UP0 UMOV UR5, UR7 ;  /* 0x0000000700058c82 */ /* 0x000fe20008000000 */
[----:B------:R-:W-:Y:S02]  /*4b50*/  UIMAD UR7, UR15, UR4, UR14 ;  /* 0x000000040f0772a4 */ /* 0x000fe4000f8e020e */
[----:B------:R-:W-:Y:S02]  /*4b60*/  UIMAD UR4, UR50, UR8, UR13 ;  /* 0x00000008320472a4 */ /* 0x000fe4000f8e020d */
[----:B------:R-:W-:Y:S02]  /*4b70*/  UIMAD UR14, UR5, UR15, UR7 ;  /* 0x0000000f050e72a4 */ /* 0x000fe4000f8e0207 */
[----:B------:R-:W-:Y:S11]  /*4b80*/  UIMAD UR13, UR6, UR50, UR4 ;  /* 0x00000032060d72a4 */ /* 0x000ff6000f8e0204 */
[----:B------:R-:W-:Y:S01]  /*4b90*/  @!UPT UIADD3 URZ, UPT, UPT, URZ, URZ, URZ ;  /* 0x000000fffffff290 */ /* 0x000fe2000fffe0ff */
.L_x_88:
[----:B------:R-:W3:Y:S01]  /*4ba0*/  @!UP3 LDCU.128 UR8, c[0x0][0xb10] ;  /* 0x00016200ff08b7ac */ /* 0x000ee20008000c00 */
[C---:B------:R-:W-:Y:S02]  /*4bb0*/  ISETP.NE.U32.AND P1, PT, R4.reuse, RZ, PT ;  /* 0x000000ff0400720c */ /* 0x040fe40003f25070 */
[----:B------:R-:W-:Y:S02]  /*4bc0*/  ISETP.NE.U32.AND P0, PT, R4, RZ, PT ;  /* 0x000000ff0400720c */ /* 0x000fe40003f05070 */
[C---:B------:R-:W-:Y:S02]  /*4bd0*/  ISETP.NE.AND.EX P1, PT, R5.reuse, RZ, PT, P1 ;  /* 0x000000ff0500720c */ /* 0x040fe40003f25310 */
[----:B------:R-:W-:Y:S01]  /*4be0*/  ISETP.NE.AND.EX P0, PT, R5, RZ, PT, P0 ;  /* 0x000000ff0500720c */ /* 0x000fe20003f05300 */
[----:B------:R-:W4:Y:S01]  /*4bf0*/  @!UP3 LDCU UR5, c[0x0][0xb0c] ;  /* 0x00016180ff05b7ac */ /* 0x000f220008000800 */
[----:B------:R-:W-:Y:S01]  /*4c00*/  SHF.L.U32 R9, R15, 0x1f, RZ ;  /* 0x0000001f0f097819 */ /* 0x000fe200000006ff */
[----:B------:R-:W-:Y:S02]  /*4c10*/  USHF.L.U32 UR42, UR32, 0x8, URZ ;  /* 0x00000008202a7899 */ /* 0x000fe400080006ff */
[----:B------:R-:W-:Y:S02]  /*4c20*/  USHF.L.U32 UR43, UR20, 0x6, URZ ;  /* 0x00000006142b7899 */ /* 0x000fe400080006ff */
[----:B---3--:R-:W-:Y:S07]  /*4c30*/  UIMAD.WIDE.U32 UR6, UR14, UR8, URZ ;  /* 0x000000080e0672a5 */ /* 0x008fee000f8e00ff */
[----:B------:R-:W-:Y:S01]  /*4c40*/  @!UP3 UMOV UR4, UR7 ;  /* 0x000000070004bc82 */ /* 0x000fe20008000000 */
[----:B----4-:R-:W-:Y:S02]  /*4c50*/  @!UP3 UISETP.NE.AND UP0, UPT, UR5, 0x1, UPT ;  /* 0x000000010500b88c */ /* 0x010fe4000bf05270 */
[----:B------:R-:W-:Y:S02]  /*4c60*/  @!UP3 USHF.R.U32.HI UR4, URZ, UR9, UR4 ;  /* 0x00000009ff04b299 */ /* 0x000fe40008011604 */
[----:B------:R-:W-:Y:S02]  /*4c70*/  UIMAD.WIDE.U32 UR6, UR13, UR11, URZ ;  /* 0x0000000b0d0672a5 */ /* 0x000fe4000f8e00ff */
[----:B------:R-:W-:Y:S02]  /*4c80*/  @!UP3 USEL UR8, UR14, UR4, !UP0 ;  /* 0x000000040e08b287 */ /* 0x000fe4000c000000 */
[----:B------:R-:W-:Y:S03]  /*4c90*/  @!UP3 UISETP.NE.AND UP0, UPT, UR10, 0x1, UPT ;  /* 0x000000010a00b88c */ /* 0x000fe6000bf05270 */
[----:B------:R-:W-:Y:S02]  /*4ca0*/  @!UP3 UMOV UR6, UR7 ;  /* 0x000000070006bc82 */ /* 0x000fe40008000000 */
[----:B------:R-:W3:Y:S02]  /*4cb0*/  @!UP3 LDCU UR4, c[0x0][0xb20] ;  /* 0x00016400ff04b7ac */ /* 0x000ee40008000800 */
[----:B---3--:R-:W-:Y:S04]  /*4cc0*/  @!UP3 USHF.R.U32.HI UR6, URZ, UR4, UR6 ;  /* 0x00000004ff06b299 */ /* 0x008fe80008011606 */
[----:B------:R-:W-:Y:S04]  /*4cd0*/  @!UP3 USEL UR6, UR13, UR6, !UP0 ;  /* 0x000000060d06b287 */ /* 0x000fe8000c000000 */
[----:B------:R-:W-:Y:S02]  /*4ce0*/  @!UP3 UIADD3 UR4, UPT, UPT, -UR8, UR6, URZ ;  /* 0x000000060804b290 */ /* 0x000fe4000fffe1ff */
[----:B------:R-:W-:Y:S02]  /*4cf0*/  @!UP3 UIADD3 UR6, UPT, UPT, UR8, -UR6, URZ ;  /* 0x800000060806b290 */ /* 0x000fe4000fffe0ff */
[----:B------:R-:W-:Y:S02]  /*4d00*/  @!UP3 UIMAD UR14, UR4, UR5, UR14 ;  /* 0x00000005040eb2a4 */ /* 0x000fe4000f8e020e */
[----:B------:R-:W-:Y:S01]  /*4d10*/  @!UP3 UIMAD UR13, UR6, UR10, UR13 ;  /* 0x0000000a060db2a4 */ /* 0x000fe2000f8e020d */
[----:B------:R-:W-:Y:S11]  /*4d20*/  BRA.U UP2, `(.L_x_89) ;  /* 0x0000000102107547 */ /* 0x000ff6000b800000 */
[----:B--2---:R-:W-:Y:S04]  /*4d30*/  MOV R0, UR53 ;  /* 0x0000003500007c02 */ /* 0x004fe80008000f00 */
[----:B------:R-:W-:Y:S04]  /*4d40*/  SHF.L.U32 R11, R0, 0x1f, RZ ;  /* 0x0000001f000b7819 */ /* 0x000fe800000006ff */
[----:B------:R-:W2:Y:S02]  /*4d50*/  SYNCS.PHASECHK.TRANS64.TRYWAIT P2, [UR21+0x98], R11 ;  /* 0x0000980bff0075a7 */ /* 0x000ea40008041115 */
[----:B--2---:R-:W-:Y:S05]  /*4d60*/  @!P2 BRA `(.L_x_90) ;  /* 0x000000580044a947 */ /* 0x004fea0003800000 */
.L_x_89:
[----:B------:R-:W-:Y:S05]  /*4d70*/  @!P1 BRA `(.L_x_91) ;  /* 0x0000000000309947 */ /* 0x000fea0003800000 */
[----:B------:R-:W-:Y:S01]  /*4d80*/  ISETP.NE.U32.AND P1, PT, R2, RZ, PT ;  /* 0x000000ff0200720c */ /* 0x000fe20003f25070 */
[----:B------:R-:W3:Y:S01]  /*4d90*/  LDCU.64 UR4, c[0x0][0x358] ;  /* 0x00006b00ff0477ac */ /* 0x000ee20008000a00 */
[----:B------:R-:W-:Y:S02]  /*4da0*/  IMAD.MOV.U32 R80, RZ, RZ, 0x1 ;  /* 0x00000001ff507424 */ /* 0x000fe400078e00ff */
[----:B------:R-:W-:Y:S11]  /*4db0*/  ISETP.NE.AND.EX P1, PT, R3, RZ, PT, P1 ;  /* 0x000000ff0300720c */ /* 0x000ff60003f25310 */
[----:B------:R-:W-:Y:S02]  /*4dc0*/  @!UPT UIADD3 URZ, UPT, UPT, URZ, URZ, URZ ;  /* 0x000000fffffff290 */ /* 0x000fe4000fffe0ff */
[----:B--2---:R-:W2:Y:S01]  /*4dd0*/  @P1 LDC.64 R10, c[0x0][0x888] ;  /* 0x00022200ff0a1b82 */ /* 0x004ea20000000a00 */
[----:B------:R-:W-:Y:S04]  /*4de0*/  @P1 IMAD R0, R4, UR36, RZ ;  /* 0x0000002404001c24 */ /* 0x000fe8000f8e02ff */
[----:B--2---:R-:W-:Y:S04]  /*4df0*/  @P1 IMAD.WIDE R10, R0, 0x4, R10 ;  /* 0x00000004000a1825 */ /* 0x004fe800078e020a */
[----:B------:R-:W-:Y:S01]  /*4e00*/  HFMA2 R0, -RZ, RZ, 0, 5.9604644775390625e-08 ;  /* 0x00000001ff007431 */ /* 0x000fe200000001ff */
[----:B---3-5:R3:W5:Y:S04]  /*4e10*/  @P1 LDG.E R41, desc[UR4][R10.64] ;  /* 0x000000040a291981 */ /* 0x028768000c1e1900 */
[----:B------:R-:W-:Y:S01]  /*4e20*/  @!P1 PRMT R80, R0, 0x7610, R80 ;  /* 0x0000761000509816 */ /* 0x000fe20000000050 */
[----:B---3--:R-:W4:Y:S06]  /*4e30*/  @!P1 LDC R41, c[0x0][0x880] ;  /* 0x00022000ff299b82 */ /* 0x008f2c0000000800 */
.L_x_91:
[----:B----45:R-:W-:Y:S01]  /*4e40*/  @!P0 FSETP.EQ.AND P1, PT, R41, RZ, PT ;  /* 0x000000ff2900820b */ /* 0x030fe20003f22000 */
[----:B------:R-:W-:Y:S01]  /*4e50*/  @!UPT UIADD3 URZ, UPT, UPT, URZ, URZ, URZ ;  /* 0x000000fffffff290 */ /* 0x000fe2000fffe0ff */
[----:B------:R-:W-:Y:S11]  /*4e60*/  @!P0 BRA `(.L_x_92) ;  /* 0x0000000000188947 */ /* 0x000ff60003800000 */
[----:B------:R-:W-:Y:S02]  /*4e70*/  LOP3.LUT P0, RZ, R80, 0xff, RZ, 0xc0, !PT ;  /* 0x000000ff50ff7812 */ /* 0x000fe4000780c0ff */
[----:B------:R-:W-:Y:S04]  /*4e80*/  ISETP.NE.U32.AND P1, PT, R2, RZ, PT ;  /* 0x000000ff0200720c */ /* 0x000fe80003f25070 */
[----:B------:R-:W-:Y:S04]  /*4e90*/  ISETP.NE.AND.EX P1, PT, R3, RZ, PT, P1 ;  /* 0x000000ff0300720c */ /* 0x000fe80003f25310 */
[----:B------:R-:W-:Y:S03]  /*4ea0*/  PLOP3.LUT P1, PT, P1, PT, PT, 0x8, 0x80 ;  /* 0x000000000080781c */ /* 0x000fe60000f2e170 */
[----:B------:R-:W-:Y:S11]  /*4eb0*/  @P0 FSETP.EQ.AND P1, PT, R41, RZ, PT ;  /* 0x000000ff2900020b */ /* 0x000ff60003f22000 */
[----:B------:R-:W-:Y:S02]  /*4ec0*/  @!UPT UIADD3 URZ, UPT, UPT, URZ, URZ, URZ ;  /* 0x000000fffffff290 */ /* 0x000fe4000fffe0ff */
.L_x_92:
[----:B------:R-:W3:Y:S01]  /*4ed0*/  SYNCS.PHASECHK.TRANS64.TRYWAIT P2, [UR21+0x70], R9 ;  /* 0x00007009ff0075a7 */ /* 0x000ee20008041115 */
[----:B------:R-:W-:Y:S04]  /*4ee0*/  ELECT P0, URZ, PT ;  /* 0x0000000000ff782f */ /* 0x000fe80003800000 */
[----:B------:R-:W-:Y:S11]  /*4ef0*/  PLOP3.LUT P1, PT, P1, P0, PT, 0xf2, 0x2f ;  /* 0x00000000002f781c */ /* 0x000ff60000f21e72 */
[----:B------:R-:W-:Y:S02]  /*4f00*/  @!UPT UIADD3 URZ, UPT, UPT, URZ, URZ, URZ ;  /* 0x000000fffffff290 */ /* 0x000fe4000fffe0ff */
[----:B------:R-:W-:Y:S05]  /*4f10*/  @!P1 IADD3 R8, P0, PT, R16, 0x580, RZ ;  /* 0x0000058010089810 */ /* 0x000fea0007f1e0ff */
[----:B------:R-:W-:Y:S01]  /*4f20*/  @!P1 IMAD.X R6, RZ, RZ, R17, P0 ;  /* 0x000000ffff069224 */ /* 0x000fe200000e0611 */
[----:B---3--:R-:W-:Y:S07]  /*4f30*/  @!P2 BRA `(.L_x_93) ;  /* 0x0000005400e8a947 */ /* 0x008fee0003800000 */
.L_x_185:
[----:B------:R-:W-:Y:S01]  /*4f40*/  @!P1 R2UR UR5, R8 ;  /* 0x00000000080592ca */ /* 0x000fe200000e0000 */
[----:B------:R-:W-:Y:S01]  /*4f50*/  VOTEU.ALL UP0, P1 ;  /* 0x0000000000ff7886 */ /* 0x000fe20000800000 */
[----:B------:R-:W-:Y:S01]  /*4f60*/  @!P1 R2UR UR4, R6 ;  /* 0x00000000060492ca */ /* 0x000fe200000e0000 */
[----:B------:R-:W-:Y:S01]  /*4f70*/  UMOV UR6, 0x0 ;  /* 0x0000000000067882 */ /* 0x000fe20000000000 */
[----:B------:R-:W-:Y:S01]  /*4f80*/  UMOV UR7, 0x10000000 ;  /* 0x1000000000077882 */ /* 0x000fe20000000000 */
[----:B------:R-:W-:Y:S01]  /*4f90*/  UMOV UR44, UR36 ;  /* 0x00000024002c7c82 */ /* 0x000fe20008000000 */
[----:B------:R-:W-:Y:S01]  /*4fa0*/  @!UP0 UIADD3 UR40, UPT, UPT, UR21, 0x200, URZ ;  /* 0x0000020015288890 */ /* 0x000fe2000fffe0ff */
[----:B--2---:R-:W-:Y:S01]  /*4fb0*/  @!P1 IMAD.MOV.U32 R0, RZ, RZ, 0x2000 ;  /* 0x00002000ff009424 */ /* 0x004fe200078e00ff */
[----:B------:R-:W-:Y:S01]  /*4fc0*/  @!UP0 UIADD3 UR10, UPT, UPT, UR42, 0x80, URZ ;  /* 0x000000802a0a8890 */ /* 0x000fe2000fffe0ff */
[----:B------:R-:W-:Y:S01]  /*4fd0*/  @!P1 IADD3 R8, P0, PT, R16, 0x580, RZ ;  /* 0x0000058010089810 */ /* 0x000fe20007f1e0ff */
[----:B------:R-:W-:Y:S01]  /*4fe0*/  @!UP0 UIADD3 UR8, UPT, UPT, UR21, 0x1200, URZ ;  /* 0x0000120015088890 */ /* 0x000fe2000fffe0ff */
[----:B------:R-:W-:Y:S02]  /*4ff0*/  VOTEU.ALL UP0, P1 ;  /* 0x0000000000ff7886 */ /* 0x000fe40000800000 */
[----:B------:R-:W-:Y:S01]  /*5000*/  IMAD.U32 R10, RZ, RZ, UR5 ;  /* 0x00000005ff0a7e24 */ /* 0x000fe2000f8e00ff */
[----:B------:R-:W-:Y:S01]  /*5010*/  UMOV UR9, UR41 ;  /* 0x0000002900097c82 */ /* 0x000fe20008000000 */
[----:B------:R-:W-:Y:S01]  /*5020*/  IMAD.U32 R11, RZ, RZ, UR4 ;  /* 0x00000004ff0b7e24 */ /* 0x000fe2000f8e00ff */
[----:B------:R-:W-:Y:S01]  /*5030*/  UMOV UR11, UR43 ;  /* 0x0000002b000b7c82 */ /* 0x000fe20008000000 */
[----:B------:R-:W-:Y:S01]  /*5040*/  UMOV UR12, UR36 ;  /* 0x00000024000c7c82 */ /* 0x000fe20008000000 */
[----:B------:R-:W-:Y:S01]  /*5050*/  @!P1 R2UR UR4, R10 ;  /* 0x000000000a0492ca */ /* 0x000fe200000e0000 */
[----:B------:R-:W-:Y:S01]  /*5060*/  @!P1 IMAD.X R6, RZ, RZ, R17, P0 ;  /* 0x000000ffff069224 */ /* 0x000fe200000e0611 */
[----:B------:R-:W-:Y:S11]  /*5070*/  @!P1 R2UR UR5, R11 ;  /* 0x000000000b0592ca */ /* 0x000ff600000e0000 */
[----:B------:R-:W-:Y:S02]  /*5080*/  @!UPT UIADD3 URZ, UPT, UPT, URZ, URZ, URZ ;  /* 0x000000fffffff290 */ /* 0x000fe4000fffe0ff */
[----:B------:R2:W-:Y:S01]  /*5090*/  @!UP0 UTMALDG.3D [UR40], [UR4], desc[UR6] ;  /* 0x00000628040085b4 */ /* 0x0005e20008011000 */
[----:B------:R-:W-:Y:S05]  /*50a0*/  VOTEU.ALL UP0, P1 ;  /* 0x0000000000ff7886 */ /* 0x000fea0000800000 */
[----:B------:R2:W-:Y:S01]  /*50b0*/  @!UP0 UTMALDG.3D [UR8], [UR4], desc[UR6] ;  /* 0x00000608040085b4 */ /* 0x0005e20008011000 */
[----:B------:R2:W-:Y:S01]  /*50c0*/  @!P1 SYNCS.ARRIVE.TRANS64.RED.A0TR RZ, [UR21+0x50], R0 ;  /* 0x00005000ffff99a7 */ /* 0x0005e20008300415 */
[----:B------:R-:W-:Y:S01]  /*50d0*/  SYNCS.ARRIVE.TRANS64.RED.A1T0 RZ, [UR46], RZ ;  /* 0x000000ffffff79a7 */ /* 0x000fe2000810042e */
[----:B------:R-:W3:Y:S02]  /*50e0*/  SYNCS.PHASECHK.TRANS64.TRYWAIT P2, [UR21+0x78], R9 ;  /* 0x00007809ff0075a7 */ /* 0x000ee40008041115 */
[----:B--23--:R-:W-:Y:S05]  /*50f0*/  @!P2 BRA `(.L_x_94) ;  /* 0x000000540090a947 */ /* 0x00cfea0003800000 */
.L_x_187:
        /* <DEDUP_REMOVED lines=10> */
[----:B------:R-:W-:Y:S02]  /*51a0*/  @!UP0 UIADD3 UR10, UPT, UPT, UR42, 0xa0, URZ ;  /* 0x000000a02a0a8890 */ /* 0x000fe4000fffe0ff */
[----:B------:R-:W-:Y:S01]  /*51b0*/  @!UP0 UIADD3 UR8, UPT, UPT, UR21, 0x3200, URZ ;  /* 0x0000320015088890 */ /* 0x000fe2000fffe0ff */
[----:B------:R-:W-:Y:S01]  /*51c0*/  IMAD.U32 R10, RZ, RZ, UR5 ;  /* 0x00000005ff0a7e24 */ /* 0x000fe2000f8e00ff */
[----:B------:R-:W-:Y:S01]  /*51d0*/  VOTEU.ALL UP0, P1 ;  /* 0x0000000000ff7886 */ /* 0x000fe20000800000 */
[----:B------:R-:W-:Y:S01]  /*51e0*/  IMAD.U32 R11, RZ, RZ, UR4 ;  /* 0x00000004ff0b7e24 */ /* 0x000fe2000f8e00ff */
[----:B------:R-:W-:Y:S01]  /*51f0*/  UMOV UR9, UR33 ;  /* 0x0000002100097c82 */ /* 0x000fe20008000000 */
[----:B------:R-:W-:Y:S01]  /*5200*/  UMOV UR11, UR43 ;  /* 0x0000002b000b7c82 */ /* 0x000fe20008000000 */
[----:B------:R-:W-:Y:S01]  /*5210*/  @!P1 R2UR UR4, R10 ;  /* 0x000000000a0492ca */ /* 0x000fe200000e0000 */
[----:B------:R-:W-:Y:S01]  /*5220*/  UMOV UR12, UR36 ;  /* 0x00000024000c7c82 */ /* 0x000fe20008000000 */
[----:B------:R-:W-:Y:S01]  /*5230*/  @!P1 R2UR UR5, R11 ;  /* 0x000000000b0592ca */ /* 0x000fe200000e0000 */
[----:B------:R-:W-:Y:S11]  /*5240*/  @!P1 IMAD.X R6, RZ, RZ, R17, P0 ;  /* 0x000000ffff069224 */ /* 0x000ff600000e0611 */
[----:B------:R-:W-:Y:S01]  /*5250*/  @!UPT UIADD3 URZ, UPT, UPT, URZ, URZ, URZ ;  /* 0x000000fffffff290 */ /* 0x000fe2000fffe0ff */
[----:B------:R2:W-:Y:S01]  /*5260*/  @!UP0 UTMALDG.3D [UR32], [UR4], desc[UR6] ;  /* 0x00000620040085b4 */ /* 0x0005e20008011000 */
[----:B------:R-:W-:Y:S05]  /*5270*/  VOTEU.ALL UP0, P1 ;  /* 0x0000000000ff7886 */ /* 0x000fea0000800000 */
[----:B------:R2:W-:Y:S01]  /*5280*/  @!UP0 UTMALDG.3D [UR8], [UR4], desc[UR6] ;  /* 0x00000608040085b4 */ /* 0x0005e20008011000 */
[----:B------:R2:W-:Y:S01]  /*5290*/  @!P1 SYNCS.ARRIVE.TRANS64.RED.A0TR RZ, [UR21+0x58], R0 ;  /* 0x00005800ffff99a7 */ /* 0x0005e20008300415 */
[----:B------:R-:W-:Y:S01]  /*52a0*/  SYNCS.ARRIVE.TRANS64.RED.A1T0 RZ, [UR39], RZ ;  /* 0x000000ffffff79a7 */ /* 0x000fe20008100427 */
[----:B------:R-:W3:Y:S02]  /*52b0*/  SYNCS.PHASECHK.TRANS64.TRYWAIT P2, [UR21+0x80], R9 ;  /* 0x00008009ff0075a7 */ /* 0x000ee40008041115 */
[----:B--23--:R-:W-:Y:S05]  /*52c0*/  @!P2 BRA `(.L_x_95) ;  /* 0x000000540034a947 */ /* 0x00cfea0003800000 */
.L_x_189:
        /* <DEDUP_REMOVED lines=9> */
[----:B------:R-:W-:Y:S01]  /*5360*/  VIADD R14, R14, 0x1 ;  /* 0x000000010e0e7836 */ /* 0x000fe20000000000 */
        /* <DEDUP_REMOVED lines=10> */
[----:B------:R-:W-:Y:S11]  /*5410*/  UMOV UR12, UR36 ;  /* 0x00000024000c7c82 */ /* 0x000ff60008000000 */
        /* <DEDUP_REMOVED lines=8> */
.L_x_191:
[----:B------:R-:W-:Y:S01]  /*54a0*/  UPLOP3.LUT UP2, UPT, UPT, UPT, UPT, 0x80, 0x8 ;  /* 0x000000000008789c */ /* 0x000fe20003f4f070 */
[----:B------:R-:W-:Y:S01]  /*54b0*/  @!P1 IADD3 R6, P0, PT, R16, 0x580, RZ ;  /* 0x0000058010069810 */ /* 0x000fe20007f1e0ff */
[----:B------:R-:W-:Y:S01]  /*54c0*/  UMOV UR6, 0x0 ;  /* 0x0000000000067882 */ /* 0x000fe20000000000 */
[----:B------:R-:W-:Y:S01]  /*54d0*/  UMOV UR7, 0x10000000 ;  /* 0x1000000000077882 */ /* 0x000fe20000000000 */
[----:B------:R-:W-:Y:S01]  /*54e0*/  VOTEU.ALL UP0, P1 ;  /* 0x0000000000ff7886 */ /* 0x000fe20000800000 */
[----:B------:R-:W-:Y:S01]  /*54f0*/  @!P1 R2UR UR5, R6 ;  /* 0x00000000060592ca */ /* 0x000fe200000e0000 */
[----:B--2---:R-:W-:Y:S01]  /*5500*/  @!P1 IMAD.X R0, RZ, RZ, R17, P0 ;  /* 0x000000ffff009224 */ /* 0x004fe200000e0611 */
[----:B------:R-:W-:Y:S01]  /*5510*/  UMOV UR19, UR43 ;  /* 0x0000002b00137c82 */ /* 0x000fe20008000000 */
[----:B------:R-:W-:Y:S01]  /*5520*/  UMOV UR20, UR36 ;  /* 0x0000002400147c82 */ /* 0x000fe20008000000 */
[----:B------:R-:W-:Y:S01]  /*5530*/  @!UP0 UIADD3 UR18, UPT, UPT, UR42, 0x60, URZ ;  /* 0x000000602a128890 */ /* 0x000fe2000fffe0ff */
[----:B------:R-:W-:Y:S01]  /*5540*/  R2UR UR26, R82 ;  /* 0x00000000521a72ca */ /* 0x000fe200000e0000 */
[----:B------:R-:W-:Y:S01]  /*5550*/  @!UP0 UIADD3 UR16, UPT, UPT, UR21, 0x6200, URZ ;  /* 0x0000620015108890 */ /* 0x000fe2000fffe0ff */
[----:B------:R-:W-:Y:S01]  /*5560*/  @!P1 R2UR UR4, R0 ;  /* 0x00000000000492ca */ /* 0x000fe200000e0000 */
[----:B------:R-:W-:Y:S01]  /*5570*/  @!UP0 UIADD3 UR17, UPT, UPT, UR21, 0x68, URZ ;  /* 0x0000006815118890 */ /* 0x000fe2000fffe0ff */
[----:B------:R-:W-:Y:S01]  /*5580*/  R2UR UR24, R83 ;  /* 0x00000000531872ca */ /* 0x000fe200000e0000 */
[----:B------:R-:W-:Y:S01]  /*5590*/  @!UP0 UIADD3 UR10, UPT, UPT, UR42, 0xe0, URZ ;  /* 0x000000e02a0a8890 */ /* 0x000fe2000fffe0ff */
[----:B------:R-:W-:Y:S01]  /*55a0*/  ISETP.NE.AND P0, PT, R14, 0x2, PT ;  /* 0x000000020e00780c */ /* 0x000fe20003f05270 */
[----:B------:R-:W-:Y:S01]  /*55b0*/  @!UP0 UIADD3 UR8, UPT, UPT, UR21, 0x7200, URZ ;  /* 0x0000720015088890 */ /* 0x000fe2000fffe0ff */
[----:B------:R-:W-:Y:S01]  /*55c0*/  IMAD.U32 R8, RZ, RZ, UR5 ;  /* 0x00000005ff087e24 */ /* 0x000fe2000f8e00ff */
[----:B------:R-:W-:Y:S01]  /*55d0*/  VOTEU.ALL UP0, P1 ;  /* 0x0000000000ff7886 */ /* 0x000fe20000800000 */
[----:B------:R-:W-:Y:S01]  /*55e0*/  UMOV UR11, UR43 ;  /* 0x0000002b000b7c82 */ /* 0x000fe20008000000 */
[----:B------:R-:W-:Y:S01]  /*55f0*/  UMOV UR12, UR36 ;  /* 0x00000024000c7c82 */ /* 0x000fe20008000000 */
[----:B------:R-:W-:Y:S01]  /*5600*/  UMOV UR9, UR17 ;  /* 0x0000001100097c82 */ /* 0x000fe20008000000 */
[----:B------:R-:W-:Y:S01]  /*5610*/  SEL R0, RZ, 0x1, P0 ;  /* 0x00000001ff007807 */ /* 0x000fe20000000000 */
[----:B------:R-:W-:Y:S01]  /*5620*/  UIADD3 UR32, UPT, UPT, UR13, UR26, URZ ;  /* 0x0000001a0d207290 */ /* 0x000fe2000fffe0ff */
[----:B------:R-:W-:Y:S01]  /*5630*/  IMAD.U32 R9, RZ, RZ, UR4 ;  /* 0x00000004ff097e24 */ /* 0x000fe2000f8e00ff */
[----:B------:R-:W-:Y:S01]  /*5640*/  @!P1 R2UR UR4, R8 ;  /* 0x00000000080492ca */ /* 0x000fe200000e0000 */
[----:B------:R-:W-:Y:S01]  /*5650*/  UMOV UR36, UR29 ;  /* 0x0000001d00247c82 */ /* 0x000fe20008000000 */
[----:B------:R-:W-:Y:S02]  /*5660*/  LOP3.LUT R13, R13, R0, RZ, 0x3c, !PT ;  /* 0x000000000d0d7212 */ /* 0x000fe400078e3cff */
[----:B------:R-:W-:Y:S02]  /*5670*/  @!P1 R2UR UR5, R9 ;  /* 0x00000000090592ca */ /* 0x000fe400000e0000 */
[----:B------:R-:W-:Y:S02]  /*5680*/  LOP3.LUT R15, R15, 0x1, RZ, 0x3c, !PT ;  /* 0x000000010f0f7812 */ /* 0x000fe400078e3cff */
[----:B------:R-:W-:Y:S09]  /*5690*/  SEL R14, R14, RZ, P0 ;  /* 0x000000ff0e0e7207 */ /* 0x000ff20000000000 */
[----:B------:R2:W-:Y:S01]  /*56a0*/  @!UP0 UTMALDG.3D [UR16], [UR4], desc[UR6] ;  /* 0x00000610040085b4 */ /* 0x0005e20008011000 */
[----:B------:R-:W-:Y:S05]  /*56b0*/  VOTEU.ALL UP0, P1 ;  /* 0x0000000000ff7886 */ /* 0x000fea0000800000 */
[----:B------:R3:W-:Y:S01]  /*56c0*/  @!UP0 UTMALDG.3D [UR8], [UR4], desc[UR6] ;  /* 0x00000608040085b4 */ /* 0x0007e20008011000 */
[----:B------:R3:W-:Y:S01]  /*56d0*/  @!P1 SYNCS.ARRIVE.TRANS64.RED.A0TR RZ, [UR21+0x68], R7 ;  /* 0x00006807ffff99a7 */ /* 0x0007e20008300415 */
[----:B------:R-:W-:Y:S01]  /*56e0*/  SYNCS.ARRIVE.TRANS64.RED.A1T0 RZ, [UR37], RZ ;  /* 0x000000ffffff79a7 */ /* 0x000fe20008100425 */
[----:B--2---:R-:W-:Y:S01]  /*56f0*/  UIADD3 UR20, UPT, UPT, UR14, UR24, URZ ;  /* 0x000000180e147290 */ /* 0x004fe2000fffe0ff */
[----:B------:R-:W-:Y:S11]  /*5700*/  BRA.U UP1, `(.L_x_97) ;  /* 0xfffffff101047547 */ /* 0x000ff6000b83ffff */
[----:B------:R-:W-:-:S04]  /*5710*/  SHF.L.U32 R3, R15, 0x1f, RZ ;  /* 0x0000001f0f037819 */ /* 0x000fc800000006ff */
[----:B------:R-:W2:Y:S02]  /*5720*/  SYNCS.PHASECHK.TRANS64.TRYWAIT P0, [UR21+0x70], R3 ;  /* 0x00007003ff0075a7 */ /* 0x000ea40008001115 */
[----:B--2---:R-:W-:Y:S05]  /*5730*/  @!P0 BRA `(.L_x_98) ;  /* 0x0000005000488947 */ /* 0x004fea0003800000 */
.L_x_193:
[----:B------:R-:W4:Y:S02]  /*5740*/  SYNCS.PHASECHK.TRANS64.TRYWAIT P0, [UR21+0x78], R3 ;  /* 0x00007803ff0075a7 */ /* 0x000f240008001115 */
[----:B----4-:R-:W-:Y:S05]  /*5750*/  @!P0 BRA `(.L_x_99) ;  /* 0x0000005000588947 */ /* 0x010fea0003800000 */
.L_x_195:
[----:B------:R-:W4:Y:S02]  /*5760*/  SYNCS.PHASECHK.TRANS64.TRYWAIT P0, [UR21+0x80], R3 ;  /* 0x00008003ff0075a7 */ /* 0x000f240008001115 */
[----:B----4-:R-:W-:Y:S05]  /*5770*/  @!P0 BRA `(.L_x_100) ;  /* 0x0000005000688947 */ /* 0x010fea0003800000 */
.L_x_197:
[----:B--2---:R-:W-:-:S07]  /*5780*/  MOV R0, UR21 ;  /* 0x0000001500007c02 */ /* 0x004fce0008000f00 */
.L_x_101:
[----:B--2---:R-:W-:-:S04]  /*5790*/  SHF.L.U32 R3, R15, 0x1f, RZ ;  /* 0x0000001f0f037819 */ /* 0x004fc800000006ff */
[----:B------:R2:W4:Y:S03]  /*57a0*/  SYNCS.PHASECHK.TRANS64.TRYWAIT P0, [R0+URZ+0x88], R3 ;  /* 0x00008803000075a7 */ /* 0x00052600080011ff */
[----:B----4-:R-:W-:Y:S05]  /*57b0*/  @!P0 NANOSLEEP.SYNCS 0x989680 ;  /* 0x009896800000895d */ /* 0x010fea0003900000 */
[----:B------:R-:W4:Y:S02]  /*57c0*/  @!P0 SYNCS.PHASECHK.TRANS64 P0, [R0+URZ+0x88], R3 ;  /* 0x00008803000085a7 */ /* 0x000f2400080010ff */
[----:B-1-34-:R-:W-:Y:S05]  /*57d0*/  @P0 EXIT ;  /* 0x000000000000094d */ /* 0x01afea0003800000 */
[----:B------:R-:W-:Y:S05]  /*57e0*/  BRA `(.L_x_101) ;  /* 0xfffffffc00e87947 */ /* 0x000fea000383ffff */
.L_x_86:
[----:B------:R-:W-:-:S06]  /*57f0*/  UISETP.GE.AND UP0, UPT, UR13, 0x4, UPT ;  /* 0x000000040d00788c */ /* 0x000fcc000bf06270 */
[----:B------:R-:W-:-:S13]  /*5800*/  PLOP3.LUT P0, PT, PT, PT, UP0, 0x80, 0x8 ;  /* 0x000000000008781c */ /* 0x000fda0003f0f008 */
[----:B------:R-:W-:Y:S05]  /*5810*/  @!P0 EXIT ;  /* 0x000000000000894d */ /* 0x000fea0003800000 */
[----:B------:R-:W1:Y:S08]  /*5820*/  S2UR UR4, SR_CgaCtaId ;  /* 0x00000000000479c3 */ /* 0x000e700000008800 */
[----:B------:R-:W-:Y:S01]  /*5830*/  BAR.SYNC.DEFER_BLOCKING 0x6, 0xa0 ;  /* 0x0182800000007b1d */ /* 0x000fe20000010000 */
[----:B------:R-:W-:Y:S01]  /*5840*/  IMAD.SHL.U32 R3, R95, 0x20, RZ ;  /* 0x000000205f037824 */ /* 0x000fe200078e00ff */
[C---:B------:R-:W-:Y:S01]  /*5850*/  SHF.L.U32 R4, R81.reuse, 0x15, RZ ;  /* 0x0000001551047819 */ /* 0x040fe200000006ff */
[----:B------:R-:W-:Y:S01]  /*5860*/  IMAD.SHL.U32 R5, R81, 0x400, RZ ;  /* 0x0000040051057824 */ /* 0x000fe200078e00ff */
[C---:B------:R-:W-:Y:S01]  /*5870*/  LOP3.LUT R96, R95.reuse, 0x60, RZ, 0xc0, !PT ;  /* 0x000000605f607812 */ /* 0x040fe200078ec0ff */
[----:B------:R-:W-:Y:S01]  /*5880*/  IMAD.SHL.U32 R2, R95, 0x4, RZ ;  /* 0x000000045f027824 */ /* 0x000fe200078e00ff */
[----:B------:R-:W-:-:S02]  /*5890*/  UMOV UR43, 0x400 ;  /* 0x00000400002b7882 */ /* 0x000fc40000000000 */
[----:B------:R-:W2:Y:S01]  /*58a0*/  LDC.64 R78, c[0x0][0x8b0] ;  /* 0x00022c00ff4e7b82 */ /* 0x000ea20000000a00 */
[----:B------:R-:W-:Y:S01]  /*58b0*/  LOP3.LUT R94, R3, 0xb20, RZ, 0xc0, !PT ;  /* 0x00000b20035e7812 */ /* 0x000fe200078ec0ff */
[----:B------:R-:W-:Y:S01]  /*58c0*/  IMAD.U32 R37, R95, 0x10000, RZ ;  /* 0x000100005f257824 */ /* 0x000fe200078e00ff */
[----:B------:R-:W-:Y:S01]  /*58d0*/  LOP3.LUT R3, R3, 0xc0, RZ, 0xc0, !PT ;  /* 0x000000c003037812 */ /* 0x000fe200078ec0ff */
[----:B------:R-:W-:Y:S01]  /*58e0*/  HFMA2 R36, -RZ, RZ, 0, 0 ;  /* 0x00000000ff247431 */ /* 0x000fe200000001ff */
[----:B------:R-:W-:Y:S01]  /*58f0*/  LOP3.LUT R94, R94, 0x400, R5, 0xf8, !PT ;  /* 0x000004005e5e7812 */ /* 0x000fe200078ef805 */
[----:B------:R-:W-:Y:S01]  /*5900*/  IMAD.MOV.U32 R91, RZ, RZ, 0x1 ;  /* 0x00000001ff5b7424 */ /* 0x000fe200078e00ff */
[----:B------:R-:W-:Y:S01]  /*5910*/  LOP3.LUT R3, R3, 0x18, R2, 0xf8, !PT ;  /* 0x0000001803037812 */ /* 0x000fe200078ef802 */
[----:B------:R-:W3:Y:S01]  /*5920*/  LDC.64 R76, c[0x0][0x8a8] ;  /* 0x00022a00ff4c7b82 */ /* 0x000ee20000000a00 */
[----:B------:R-:W-:Y:S01]  /*5930*/  LOP3.LUT R4, R4, 0x200000, RZ, 0xc0, !PT ;  /* 0x0020000004047812 */ /* 0x000fe200078ec0ff */
[----:B------:R-:W-:Y:S01]  /*5940*/  IMAD.MOV.U32 R90, RZ, RZ, RZ ;  /* 0x000000ffff5a7224 */ /* 0x000fe200078e00ff */
[----:B------:R-:W-:Y:S01]  /*5950*/  LOP3.LUT R94, R94, R3, RZ, 0xfc, !PT ;  /* 0x000000035e5e7212 */ /* 0x000fe200078efcff */
[----:B------:R-:W-:Y:S01]  /*5960*/  IMAD.MOV.U32 R87, RZ, RZ, RZ ;  /* 0x000000ffff577224 */ /* 0x000fe200078e00ff */
[----:B------:R-:W-:Y:S01]  /*5970*/  LOP3.LUT R93, R95, 0x2, RZ, 0xc0, !PT ;  /* 0x000000025f5d7812 */ /* 0x000fe200078ec0ff */
[----:B------:R-:W4:Y:S01]  /*5980*/  LDCU UR59, c[0x0][0x370] ;  /* 0x00006e00ff3b77ac */ /* 0x000f220008000800 */
[----:B------:R-:W-:-:S02]  /*5990*/  LOP3.LUT R37, R4, 0x400000, R37, 0xf8, !PT ;  /* 0x0040000004257812 */ /* 0x000fc400078ef825 */
[----:B------:R-:W-:Y:S01]  /*59a0*/  LOP3.LUT R95, R95, 0x4, RZ, 0xc0, !PT ;  /* 0x000000045f5f7812 */ /* 0x000fe200078ec0ff */
[----:B-1----:R-:W-:Y:S01]  /*59b0*/  ULEA UR43, UR4, UR43, 0x18 ;  /* 0x0000002b042b7291 */ /* 0x002fe2000f8ec0ff */
[----:B------:R-:W-:Y:S01]  /*59c0*/  MOV R89, RZ ;  /* 0x000000ff00597202 */ /* 0x000fe20000000f00 */
[----:B------:R-:W1:Y:S02]  /*59d0*/  LDCU UR42, c[0x0][0xb0c] ;  /* 0x00016180ff2a77ac */ /* 0x000e640008000800 */
[----:B------:R-:W-:Y:S01]  /*59e0*/  UIADD3 UR4, UPT, UPT, UR43, 0x200, URZ ;  /* 0x000002002b047890 */ /* 0x000fe2000fffe0ff */
[----:B------:R-:W1:Y:S04]  /*59f0*/  LDCU UR39, c[0x0][0xb30] ;  /* 0x00016600ff2777ac */ /* 0x000e680008000800 */
[----:B------:R-:W4:Y:S01]  /*5a00*/  LDS R0, [UR43+0x150] ;  /* 0x0001502bff007984 */ /* 0x000f220008000800 */
[----:B------:R-:W-:Y:S01]  /*5a10*/  MOV R85, UR4 ;  /* 0x0000000400557c02 */ /* 0x000fe20008000f00 */
[----:B------:R-:W1:Y:S04]  /*5a20*/  LDCU.64 UR56, c[0x0][0x888] ;  /* 0x00011100ff3877ac */ /* 0x000e680008000a00 */
[----:B------:R-:W-:Y:S01]  /*5a30*/  IMAD R94, R94, 0x2, R85 ;  /* 0x000000025e5e7824 */ /* 0x000fe200078e0255 */
[----:B------:R-:W1:Y:S03]  /*5a40*/  LDCU.64 UR40, c[0x0][0xb28] ;  /* 0x00016500ff2877ac */ /* 0x000e660008000a00 */
[--C-:B------:R-:W-:Y:S01]  /*5a50*/  IMAD R93, R93, -0x10, R94.reuse ;  /* 0xfffffff05d5d7824 */ /* 0x100fe200078e025e */
[----:B------:R-:W1:Y:S01]  /*5a60*/  LDCU.64 UR62, c[0x0][0x890] ;  /* 0x00011200ff3e77ac */ /* 0x000e620008000a00 */
[----:B------:R-:W-:Y:S01]  /*5a70*/  IMAD R92, R95, -0x10, R94 ;  /* 0xfffffff05f5c7824 */ /* 0x000fe200078e025e */
[----:B------:R-:W1:Y:S01]  /*5a80*/  LDCU.128 UR52, c[0x0][0xb10] ;  /* 0x00016200ff3477ac */ /* 0x000e620008000c00 */
[----:B------:R-:W1:Y:S01]  /*5a90*/  LDCU UR58, c[0x0][0x374] ;  /* 0x00006e80ff3a77ac */ /* 0x000e620008000800 */
[----:B------:R-:W-:Y:S01]  /*5aa0*/  UMOV UR47, URZ ;  /* 0x000000ff002f7c82 */ /* 0x000fe20008000000 */
[----:B------:R-:W-:Y:S01]  /*5ab0*/  UMOV UR46, URZ ;  /* 0x000000ff002e7c82 */ /* 0x000fe20008000000 */
[----:B-1234-:R-:W-:-:S07]  /*5ac0*/  IMAD.IADD R37, R0, 0x1, R37 ;  /* 0x0000000100257824 */ /* 0x01efce00078e0225 */
.L_x_145:
[----:B------:R-:W-:Y:S02]  /*5ad0*/  LEA R3, R87, UR43, 0x3 ;  /* 0x0000002b57037c11 */ /* 0x000fe4000f8e18ff */
[----:B------:R-:W-:Y:S02]  /*5ae0*/  SHF.L.U32 R0, R89, 0x1f, RZ ;  /* 0x0000001f59007819 */ /* 0x000fe400000006ff */
[----:B------:R-:W-:Y:S02]  /*5af0*/  LEA R5, R87, UR43, 0x4 ;  /* 0x0000002b57057c11 */ /* 0x000fe4000f8e20ff */
[----:B-1----:R-:W1:Y:S02]  /*5b00*/  SYNCS.PHASECHK.TRANS64.TRYWAIT P0, [R3+URZ+0xa0], R0 ;  /* 0x0000a000030075a7 */ /* 0x002e6400080011ff */
[----:B-12---:R-:W-:Y:S05]  /*5b10*/  @!P0 BRA `(.L_x_102) ;  /* 0x0000004c00988947 */ /* 0x006fea0003800000 */
.L_x_198:
        /* <DEDUP_REMOVED lines=11> */
[----:B------:R-:W-:Y:S01]  /*5bd0*/  PLOP3.LUT P0, PT, PT, PT, UP1, 0x80, 0x8 ;  /* 0x000000000008781c */ /* 0x000fe20003f0f018 */
[----:B------:R-:W-:Y:S11]  /*5be0*/  UP2UR UR61, UPR, URZ, 0x2 ;  /* 0x00000002ff3d7883 */ /* 0x000ff60008000000 */
[----:B------:R-:W-:Y:S01]  /*5bf0*/  @!UPT UIADD3 URZ, UPT, UPT, URZ, URZ, URZ ;  /* 0x000000fffffff290 */ /* 0x000fe2000fffe0ff */
[----:B-1----:R-:W-:Y:S02]  /*5c00*/  @P0 SHF.R.U32.HI R0, RZ, 0x10, R5 ;  /* 0x00000010ff000819 */ /* 0x002fe40000011605 */
        /* <DEDUP_REMOVED lines=12> */
[----:B------:R-:W2:Y:S01]  /*5cd0*/  LDCU UR12, c[0x0][0xb20] ;  /* 0x00016400ff0c77ac */ /* 0x000ea20008000800 */
[----:B------:R-:W-:Y:S02]  /*5ce0*/  UIMAD.WIDE.U32 UR4, UR58, UR55, URZ ;  /* 0x000000373a0472a5 */ /* 0x000fe4000f8e00ff */
[----:B------:R-:W-:Y:S02]  /*5cf0*/  UIMAD.WIDE.U32 UR6, UR59, UR52, URZ ;  /* 0x000000343b0672a5 */ /* 0x000fe4000f8e00ff */
[----:B------:R-:W-:Y:S02]  /*5d00*/  UISETP.NE.AND UP0, UPT, UR54, 0x1, UPT ;  /* 0x000000013600788c */ /* 0x000fe4000bf05270 */
[----:B------:R-:W-:Y:S02]  /*5d10*/  UIMAD.WIDE.U32 UR8, UR37, UR55, URZ ;  /* 0x00000037250872a5 */ /* 0x000fe4000f8e00ff */
[----:B------:R-:W-:Y:S02]  /*5d20*/  UIMAD.WIDE.U32 UR10, UR38, UR52, URZ ;  /* 0x00000034260a72a5 */ /* 0x000fe4000f8e00ff */
[----:B------:R-:W-:Y:S02]  /*5d30*/  UISETP.NE.AND UP1, UPT, UR42, 0x1, UPT ;  /* 0x000000012a00788c */ /* 0x000fe4000bf25270 */
[----:B------:R-:W-:Y:S01]  /*5d40*/  UISETP.NE.AND UP2, UPT, UR45, 0x1, UPT ;  /* 0x000000012d00788c */ /* 0x000fe2000bf45270 */
[----:B------:R-:W-:Y:S02]  /*5d50*/  UMOV UR4, UR5 ;  /* 0x0000000500047c82 */ /* 0x000fe40008000000 */
[----:B--2---:R-:W-:Y:S03]  /*5d60*/  USHF.R.U32.HI UR5, URZ, UR12, UR4 ;  /* 0x0000000cff057299 */ /* 0x004fe60008011604 */
[----:B------:R-:W-:Y:S02]  /*5d70*/  UMOV UR4, UR7 ;  /* 0x0000000700047c82 */ /* 0x000fe40008000000 */
[----:B------:R-:W-:Y:S02]  /*5d80*/  USHF.R.U32.HI UR7, URZ, UR53, UR4 ;  /* 0x00000035ff077299 */ /* 0x000fe40008011604 */
[----:B------:R-:W-:Y:S02]  /*5d90*/  USEL UR4, UR58, UR5, !UP0 ;  /* 0x000000053a047287 */ /* 0x000fe4000c000000 */
[----:B------:R-:W-:Y:S01]  /*5da0*/  USEL UR7, UR59, UR7, !UP1 ;  /* 0x000000073b077287 */ /* 0x000fe2000c800000 */
[----:B------:R-:W-:Y:S01]  /*5db0*/  UMOV UR5, UR9 ;  /* 0x0000000900057c82 */ /* 0x000fe20008000000 */
[----:B------:R-:W-:Y:S02]  /*5dc0*/  UIMAD.WIDE.U32 UR8, UR4, UR40, URZ ;  /* 0x00000028040872a5 */ /* 0x000fe4000f8e00ff */
[----:B------:R-:W-:Y:S03]  /*5dd0*/  USHF.R.U32.HI UR6, URZ, UR12, UR5 ;  /* 0x0000000cff067299 */ /* 0x000fe60008011605 */
[----:B------:R-:W-:Y:S01]  /*5de0*/  UMOV UR5, UR11 ;  /* 0x0000000b00057c82 */ /* 0x000fe20008000000 */
[----:B------:R-:W-:Y:S02]  /*5df0*/  UIMAD.WIDE.U32 UR10, UR7, UR40, URZ ;  /* 0x00000028070a72a5 */ /* 0x000fe4000f8e00ff */
[----:B------:R-:W-:Y:S02]  /*5e00*/  USHF.R.U32.HI UR12, URZ, UR53, UR5 ;  /* 0x00000035ff0c7299 */ /* 0x000fe40008011605 */
[----:B------:R-:W-:Y:S01]  /*5e10*/  USEL UR6, UR37, UR6, !UP0 ;  /* 0x0000000625067287 */ /* 0x000fe2000c000000 */
[----:B------:R-:W-:Y:S02]  /*5e20*/  UMOV UR5, UR9 ;  /* 0x0000000900057c82 */ /* 0x000fe40008000000 */
[----:B------:R-:W-:Y:S01]  /*5e30*/  UMOV UR10, UR11 ;  /* 0x0000000b000a7c82 */ /* 0x000fe20008000000 */
[----:B------:R-:W-:Y:S02]  /*5e40*/  @UP2 USHF.R.U32.HI UR4, URZ, UR41, UR5 ;  /* 0x00000029ff042299 */ /* 0x000fe40008011605 */
[----:B------:R-:W-:Y:S02]  /*5e50*/  @UP2 USHF.R.U32.HI UR7, URZ, UR41, UR10 ;  /* 0x00000029ff072299 */ /* 0x000fe4000801160a */
[----:B------:R-:W-:Y:S02]  /*5e60*/  UIMAD UR4, UR45, UR4, URZ ;  /* 0x000000042d0472a4 */ /* 0x000fe4000f8e02ff */
        /* <DEDUP_REMOVED lines=8> */
[----:B------:R-:W-:Y:S02]  /*5ef0*/  USEL UR11, UR6, UR4, !UP2 ;  /* 0x00000004060b7287 */ /* 0x000fe4000d000000 */
[----:B------:R-:W-:Y:S02]  /*5f00*/  UIADD3 UR8, UPT, UPT, -UR5, URZ, URZ ;  /* 0x000000ff05087290 */ /* 0x000fe4000fffe1ff */
[----:B------:R-:W-:Y:S01]  /*5f10*/  UIADD3 UR10, UPT, UPT, -UR11, URZ, URZ ;  /* 0x000000ff0b0a7290 */ /* 0x000fe2000fffe1ff */
[----:B------:R-:W-:Y:S01]  /*5f20*/  @!UP0 UMOV UR4, UR9 ;  /* 0x0000000900048c82 */ /* 0x000fe20008000000 */
[----:B------:R-:W-:Y:S02]  /*5f30*/  UIADD3 UR9, UPT, UPT, -UR6, URZ, URZ ;  /* 0x000000ff06097290 */ /* 0x000fe4000fffe1ff */
[----:B------:R-:W-:Y:S02]  /*5f40*/  @!UP0 USHF.R.U32.HI UR4, URZ, UR41, UR4 ;  /* 0x00000029ff048299 */ /* 0x000fe40008011604 */
[----:B------:R-:W-:Y:S02]  /*5f50*/  UIMAD UR10, UR45, UR10, UR6 ;  /* 0x0000000a2d0a72a4 */ /* 0x000fe4000f8e0206 */
[----:B------:R-:W-:Y:S04]  /*5f60*/  @!UP0 USEL UR4, UR5, UR4, !UP2 ;  /* 0x0000000405048287 */ /* 0x000fe8000d000000 */
[----:B------:R-:W-:Y:S02]  /*5f70*/  @!UP0 UIMAD UR10, UR7, UR10, UR4 ;  /* 0x0000000a070a82a4 */ /* 0x000fe4000f8e0204 */
[----:B------:R-:W-:Y:S02]  /*5f80*/  @!UP0 UIADD3 UR11, UPT, UPT, UR11, -UR4, URZ ;  /* 0x800000040b0b8290 */ /* 0x000fe4000fffe0ff */
[----:B------:R-:W-:Y:S02]  /*5f90*/  UIMAD UR7, UR42, UR8, UR38 ;  /* 0x000000082a0772a4 */ /* 0x000fe4000f8e0226 */
[----:B------:R-:W-:Y:S02]  /*5fa0*/  @!UP0 UIMAD UR6, UR11, UR45, UR5 ;  /* 0x0000002d0b0682a4 */ /* 0x000fe4000f8e0205 */
[----:B------:R-:W-:Y:S01]  /*5fb0*/  UIMAD UR4, UR54, UR9, UR37 ;  /* 0x00000009360472a4 */ /* 0x000fe2000f8e0225 */
[----:B------:R-:W-:Y:S02]  /*5fc0*/  @!UP0 UMOV UR5, UR10 ;  /* 0x0000000a00058c82 */ /* 0x000fe40008000000 */
[----:B------:R-:W-:Y:S02]  /*5fd0*/  UIMAD UR38, UR5, UR42, UR7 ;  /* 0x0000002a052672a4 */ /* 0x000fe4000f8e0207 */
[----:B------:R-:W-:Y:S11]  /*5fe0*/  UIMAD UR37, UR6, UR54, UR4 ;  /* 0x00000036062572a4 */ /* 0x000ff6000f8e0204 */
[----:B------:R-:W-:Y:S01]  /*5ff0*/  @!UPT UIADD3 URZ, UPT, UPT, URZ, URZ, URZ ;  /* 0x000000fffffff290 */ /* 0x000fe2000fffe0ff */
.L_x_103:
[----:B------:R-:W-:Y:S01]  /*6000*/  UISETP.NE.AND UP0, UPT, UR39, 0x1, UPT ;  /* 0x000000012700788c */ /* 0x000fe2000bf05270 */
[----:B------:R-:W-:Y:S01]  /*6010*/  LOP3.LUT P0, RZ, R85, 0x1b0, RZ, 0xc0, !PT ;  /* 0x000001b055ff7812 */ /* 0x000fe2000780c0ff */
[----:B------:R-:W-:Y:S01]  /*6020*/  USHF.L.U32 UR50, UR20, 0x6, URZ ;  /* 0x0000000614327899 */ /* 0x000fe200080006ff */
[----:B------:R-:W-:Y:S01]  /*6030*/  BSSY.RECONVERGENT B6, `(.L_x_104) ;  /* 0x0000034000067945 */ /* 0x000fe20003800200 */
[----:B------:R-:W-:Y:S01]  /*6040*/  USHF.L.U32 UR49, UR32, 0x8, URZ ;  /* 0x0000000820317899 */ /* 0x000fe200080006ff */
[----:B------:R-:W-:Y:S06]  /*6050*/  IADD3 R87, PT, PT, R87, 0x1, RZ ;  /* 0x0000000157577810 */ /* 0x000fec0007ffe0ff */
[----:B------:R-:W2:Y:S01]  /*6060*/  @!UP0 LDCU.128 UR12, c[0x0][0xb10] ;  /* 0x00016200ff0c87ac */ /* 0x000ea20008000c00 */
[----:B------:R-:W3:Y:S01]  /*6070*/  @!UP0 LDCU UR5, c[0x0][0xb0c] ;  /* 0x00016180ff0587ac */ /* 0x000ee20008000800 */
[----:B------:R-:W4:Y:S01]  /*6080*/  @!UP0 LDCU UR10, c[0x0][0xb20] ;  /* 0x00016400ff0a87ac */ /* 0x000f220008000800 */
[----:B--2---:R-:W-:Y:S02]  /*6090*/  UIMAD.WIDE.U32 UR8, UR38, UR12, URZ ;  /* 0x0000000c260872a5 */ /* 0x004fe4000f8e00ff */
[----:B------:R-:W-:Y:S02]  /*60a0*/  UIMAD.WIDE.U32 UR6, UR37, UR15, URZ ;  /* 0x0000000f250672a5 */ /* 0x000fe4000f8e00ff */
[----:B------:R-:W-:Y:S03]  /*60b0*/  @!UP0 UISETP.NE.AND UP1, UPT, UR14, 0x1, UPT ;  /* 0x000000010e00888c */ /* 0x000fe6000bf25270 */
[----:B------:R-:W-:Y:S01]  /*60c0*/  @!UP0 UMOV UR4, UR9 ;  /* 0x0000000900048c82 */ /* 0x000fe20008000000 */
[----:B---3--:R-:W-:Y:S02]  /*60d0*/  @!UP0 UISETP.NE.AND UP2, UPT, UR5, 0x1, UPT ;  /* 0x000000010500888c */ /* 0x008fe4000bf45270 */
[----:B------:R-:W-:Y:S01]  /*60e0*/  @!UP0 USHF.R.U32.HI UR4, URZ, UR13, UR4 ;  /* 0x0000000dff048299 */ /* 0x000fe20008011604 */
[----:B------:R-:W-:Y:S02]  /*60f0*/  @!UP0 UMOV UR6, UR7 ;  /* 0x0000000700068c82 */ /* 0x000fe40008000000 */
[----:B----4-:R-:W-:Y:S02]  /*6100*/  @!UP0 USHF.R.U32.HI UR6, URZ, UR10, UR6 ;  /* 0x0000000aff068299 */ /* 0x010fe40008011606 */
[----:B------:R-:W-:Y:S02]  /*6110*/  @!UP0 USEL UR7, UR38, UR4, !UP2 ;  /* 0x0000000426078287 */ /* 0x000fe4000d000000 */
[----:B------:R-:W-:Y:S04]  /*6120*/  @!UP0 USEL UR6, UR37, UR6, !UP1 ;  /* 0x0000000625068287 */ /* 0x000fe8000c800000 */
[----:B------:R-:W-:Y:S02]  /*6130*/  @!UP0 UIADD3 UR4, UPT, UPT, -UR7, UR6, URZ ;  /* 0x0000000607048290 */ /* 0x000fe4000fffe1ff */
[----:B------:R-:W-:Y:S02]  /*6140*/  @!UP0 UIADD3 UR6, UPT, UPT, UR7, -UR6, URZ ;  /* 0x8000000607068290 */ /* 0x000fe4000fffe0ff */
[----:B------:R-:W-:Y:S02]  /*6150*/  @!UP0 UIMAD UR38, UR4, UR5, UR38 ;  /* 0x00000005042682a4 */ /* 0x000fe4000f8e0226 */
[----:B------:R-:W-:Y:S01]  /*6160*/  @!UP0 UIMAD UR37, UR6, UR14, UR37 ;  /* 0x0000000e062582a4 */ /* 0x000fe2000f8e0225 */
[----:B------:R-:W-:Y:S11]  /*6170*/  @!P0 BRA `(.L_x_105) ;  /* 0x00000000007c8947 */ /* 0x000ff60003800000 */
[----:B------:R-:W2:Y:S01]  /*6180*/  LDCU.64 UR8, c[0x4][0x80] ;  /* 0x01001000ff0877ac */ /* 0x000ea20008000a00 */
[----:B------:R-:W-:Y:S01]  /*6190*/  MOV R2, 0x0 ;  /* 0x0000000000027802 */ /* 0x000fe20000000f00 */
[----:B------:R-:W-:Y:S02]  /*61a0*/  HFMA2 R12, -RZ, RZ, 0, 5.9604644775390625e-08 ;  /* 0x00000001ff0c7431 */ /* 0x000fe400000001ff */
[----:B------:R-:W-:Y:S01]  /*61b0*/  IMAD.MOV.U32 R8, RZ, RZ, 0x70 ;  /* 0x00000070ff087424 */ /* 0x000fe200078e00ff */
[----:B------:R3:W4:Y:S01]  /*61c0*/  LDC.64 R14, c[0x4][R2] ;  /* 0x01000000020e7b82 */ /* 0x0007220000000a00 */
[----:B------:R-:W1:Y:S01]  /*61d0*/  LDCU.64 UR6, c[0x4][0x88] ;  /* 0x01001100ff0677ac */ /* 0x000e620008000a00 */
[----:B------:R-:W-:Y:S01]  /*61e0*/  IMAD.MOV.U32 R13, RZ, RZ, RZ ;  /* 0x000000ffff0d7224 */ /* 0x000fe200078e00ff */
[----:B------:R-:W1:Y:S01]  /*61f0*/  LDCU.64 UR4, c[0x4][0x8] ;  /* 0x01000100ff0477ac */ /* 0x000e620008000a00 */
[----:B--2---:R-:W-:Y:S01]  /*6200*/  MOV R5, UR9 ;  /* 0x0000000900057c02 */ /* 0x004fe20008000f00 */
[----:B------:R-:W-:Y:S01]  /*6210*/  IMAD.U32 R4, RZ, RZ, UR8 ;  /* 0x00000008ff047e24 */ /* 0x000fe2000f8e00ff */
[----:B-1----:R-:W-:Y:S01]  /*6220*/  MOV R7, UR7 ;  /* 0x0000000700077c02 */ /* 0x002fe20008000f00 */
[----:B------:R-:W-:Y:S01]  /*6230*/  IMAD.U32 R6, RZ, RZ, UR6 ;  /* 0x00000006ff067e24 */ /* 0x000fe2000f8e00ff */
[----:B------:R-:W-:Y:S01]  /*6240*/  MOV R11, UR5 ;  /* 0x00000005000b7c02 */ /* 0x000fe20008000f00 */
[----:B------:R-:W-:Y:S02]  /*6250*/  IMAD.U32 R10, RZ, RZ, UR4 ;  /* 0x00000004ff0a7e24 */ /* 0x000fe4000f8e00ff */
[----:B------:R-:W-:Y:S07]  /*6260*/  LEPC R20, `(.L_x_106) ;  /* 0x000000001014794e */ /* 0x000fee0000000000 */
[----:B---345:R-:W-:Y:S05]  /*6270*/  CALL.ABS.NOINC R14 ;  /* 0x000000000e007343 */ /* 0x038fea0003c00000 */
.L_x_106:
[----:B------:R-:W1:Y:S01]  /*6280*/  LDCU.64 UR8, c[0x4][0x80] ;  /* 0x01001000ff0877ac */ /* 0x000e620008000a00 */
[----:B------:R-:W2:Y:S01]  /*6290*/  LDC.64 R2, c[0x4][R2] ;  /* 0x0100000002027b82 */ /* 0x000ea20000000a00 */
[----:B------:R-:W-:Y:S02]  /*62a0*/  HFMA2 R12, -RZ, RZ, 0, 5.9604644775390625e-08 ;  /* 0x00000001ff0c7431 */ /* 0x000fe400000001ff */
[----:B------:R-:W-:Y:S02]  /*62b0*/  IMAD.MOV.U32 R8, RZ, RZ, 0x70 ;  /* 0x00000070ff087424 */ /* 0x000fe400078e00ff */
[----:B------:R-:W-:Y:S01]  /*62c0*/  IMAD.MOV.U32 R13, RZ, RZ, RZ ;  /* 0x000000ffff0d7224 */ /* 0x000fe200078e00ff */
[----:B------:R-:W3:Y:S01]  /*62d0*/  LDCU.64 UR6, c[0x4][0x88] ;  /* 0x01001100ff0677ac */ /* 0x000ee20008000a00 */
[----:B------:R-:W4:Y:S01]  /*62e0*/  LDCU.64 UR4, c[0x4][0x8] ;  /* 0x01000100ff0477ac */ /* 0x000f220008000a00 */
[----:B-1----:R-:W-:Y:S02]  /*62f0*/  MOV R4, UR8 ;  /* 0x0000000800047c02 */ /* 0x002fe40008000f00 */
[----:B------:R-:W-:Y:S02]  /*6300*/  MOV R5, UR9 ;  /* 0x0000000900057c02 */ /* 0x000fe40008000f00 */
[----:B---3--:R-:W-:Y:S01]  /*6310*/  MOV R7, UR7 ;  /* 0x0000000700077c02 */ /* 0x008fe20008000f00 */
[----:B------:R-:W-:Y:S01]  /*6320*/  IMAD.U32 R6, RZ, RZ, UR6 ;  /* 0x00000006ff067e24 */ /* 0x000fe2000f8e00ff */
[----:B----4-:R-:W-:Y:S01]  /*6330*/  MOV R11, UR5 ;  /* 0x00000005000b7c02 */ /* 0x010fe20008000f00 */
[----:B------:R-:W-:Y:S02]  /*6340*/  IMAD.U32 R10, RZ, RZ, UR4 ;  /* 0x00000004ff0a7e24 */ /* 0x000fe4000f8e00ff */
[----:B------:R-:W-:Y:S07]  /*6350*/  LEPC R20, `(.L_x_105) ;  /* 0x000000001014794e */ /* 0x000fee0000000000 */
[----:B--2---:R-:W-:Y:S05]  /*6360*/  CALL.ABS.NOINC R2 ;  /* 0x0000000002007343 */ /* 0x004fea0003c00000 */
.L_x_105:
[----:B------:R-:W-:Y:S05]  /*6370*/  BSYNC.RECONVERGENT B6 ;  /* 0x0000000000067941 */ /* 0x000fea0003800200 */
.L_x_104:
[----:B------:R-:W-:Y:S01]  /*6380*/  R2UR UR4, R84 ;  /* 0x00000000540472ca */ /* 0x000fe200000e0000 */
[----:B------:R-:W-:Y:S01]  /*6390*/  UISETP.NE.U32.AND UP0, UPT, UR62, URZ, UPT ;  /* 0x000000ff3e00728c */ /* 0x000fe2000bf05070 */
[----:B------:R-:W-:Y:S02]  /*63a0*/  ISETP.NE.U32.AND P4, PT, R78, RZ, PT ;  /* 0x000000ff4e00720c */ /* 0x000fe40003f85070 */
[----:B------:R-:W-:Y:S01]  /*63b0*/  ISETP.NE.U32.AND P2, PT, RZ, UR56, PT ;  /* 0x00000038ff007c0c */ /* 0x000fe2000bf45070 */
[----:B------:R-:W-:Y:S01]  /*63c0*/  UISETP.NE.AND.EX UP1, UPT, UR63, URZ, UPT, UP0 ;  /* 0x000000ff3f00728c */ /* 0x000fe2000bf25300 */
[----:B------:R-:W-:Y:S01]  /*63d0*/  ISETP.NE.AND.EX P4, PT, R79, RZ, PT, P4 ;  /* 0x000000ff4f00720c */ /* 0x000fe20003f85340 */
[----:B------:R-:W-:Y:S01]  /*63e0*/  UPLOP3.LUT UP0, UPT, UPT, UPT, UPT, 0x40, 0x4 ;  /* 0x000000000004789c */ /* 0x000fe20003f0e870 */
[----:B------:R-:W-:Y:S05]  /*63f0*/  ISETP.NE.AND.EX P2, PT, RZ, UR57, PT, P2 ;  /* 0x00000039ff007c0c */ /* 0x000fea000bf45320 */
[----:B------:R-:W-:Y:S06]  /*6400*/  UISETP.NE.AND UP2, UPT, UR4, URZ, UPT ;  /* 0x000000ff0400728c */ /* 0x000fec000bf45270 */
[----:B------:R-:W-:Y:S05]  /*6410*/  PLOP3.LUT P1, PT, PT, PT, UP2, 0x80, 0x8 ;  /* 0x000000000008781c */ /* 0x000fea0003f2f028 */
[----:B------:R-:W-:Y:S06]  /*6420*/  @UP2 UPLOP3.LUT UP0, UPT, UPT, UPT, UP1, 0x80, 0x8 ;  /* 0x000000000008289c */ /* 0x000fec0003f0f010 */
[----:B------:R-:W-:Y:S01]  /*6430*/  PLOP3.LUT P0, PT, PT, PT, UP0, 0x80, 0x8 ;  /* 0x000000000008781c */ /* 0x000fe20003f0f008 */
[----:B------:R-:W-:Y:S01]  /*6440*/  @!UPT UIADD3 URZ, UPT, UPT, URZ, URZ, URZ ;  /* 0x000000fffffff290 */ /* 0x000fe2000fffe0ff */
[----:B------:R-:W-:Y:S11]  /*6450*/  BRA.U !UP1, `(.L_x_107) ;  /* 0x00000001093c7547 */ /* 0x000ff6000b800000 */
[----:B------:R-:W-:Y:S01]  /*6460*/  UISETP.NE.U32.AND UP0, UPT, UR56, URZ, UPT ;  /* 0x000000ff3800728c */ /* 0x000fe2000bf05070 */
[----:B-1----:R-:W-:Y:S01]  /*6470*/  HFMA2 R0, -RZ, RZ, 0, 5.9604644775390625e-08 ;  /* 0x00000001ff007431 */ /* 0x002fe200000001ff */
[----:B------:R-:W1:Y:S01]  /*6480*/  LDCU.64 UR8, c[0x0][0x358] ;  /* 0x00006b00ff0877ac */ /* 0x000e620008000a00 */
[----:B------:R-:W-:Y:S01]  /*6490*/  IMAD.MOV.U32 R80, RZ, RZ, 0x1 ;  /* 0x00000001ff507424 */ /* 0x000fe200078e00ff */
[----:B------:R-:W-:Y:S06]  /*64a0*/  UISETP.NE.AND.EX UP0, UPT, UR57, URZ, UPT, UP0 ;  /* 0x000000ff3900728c */ /* 0x000fec000bf05300 */
[----:B------:R-:W-:Y:S05]  /*64b0*/  PLOP3.LUT P3, PT, PT, PT, UP0, 0x80, 0x8 ;  /* 0x000000000008781c */ /* 0x000fea0003f6f008 */
[----:B------:R-:W2:Y:S01]  /*64c0*/  @UP0 LDCU.64 UR4, c[0x0][0x888] ;  /* 0x00011100ff0407ac */ /* 0x000ea20008000a00 */
[----:B------:R-:W-:Y:S07]  /*64d0*/  @UP0 UIMAD UR6, UR36, UR62, URZ ;  /* 0x0000003e240602a4 */ /* 0x000fee000f8e02ff */
[----:B------:R-:W-:Y:S01]  /*64e0*/  @!P3 PRMT R80, R0, 0x7610, R80 ;  /* 0x000076100050b816 */ /* 0x000fe20000000050 */
[----:B--2---:R-:W-:Y:S06]  /*64f0*/  @UP0 UIMAD.WIDE UR4, UR6, 0x4, UR4 ;  /* 0x00000004060408a5 */ /* 0x004fec000f8e0204 */
[----:B------:R-:W-:Y:S01]  /*6500*/  IMAD.U32 R2, RZ, RZ, UR4 ;  /* 0x00000004ff027e24 */ /* 0x000fe2000f8e00ff */
[----:B------:R-:W-:Y:S04]  /*6510*/  MOV R3, UR5 ;  /* 0x0000000500037c02 */ /* 0x000fe80008000f00 */
[----:B------:R-:W2:Y:S01]  /*6520*/  @!UP0 LDCU UR4, c[0x0][0x880] ;  /* 0x00011000ff0487ac */ /* 0x000ea20008000800 */
[----:B-1---5:R3:W5:Y:S02]  /*6530*/  @P3 LDG.E R41, desc[UR8][R2.64] ;  /* 0x0000000802293981 */ /* 0x022764000c1e1900 */
[----:B--23--:R-:W-:Y:S02]  /*6540*/  @!P3 IMAD.U32 R41, RZ, RZ, UR4 ;  /* 0x00000004ff29be24 */ /* 0x00cfe4000f8e00ff */
.L_x_107:
[----:B------:R-:W-:Y:S05]  /*6550*/  @!P4 BRA `(.L_x_108) ;  /* 0x000000000024c947 */ /* 0x000fea0003800000 */
[----:B------:R-:W-:Y:S01]  /*6560*/  ISETP.NE.U32.AND P3, PT, R76, RZ, PT ;  /* 0x000000ff4c00720c */ /* 0x000fe20003f65070 */
[----:B------:R-:W2:Y:S03]  /*6570*/  LDCU.64 UR4, c[0x0][0x358] ;  /* 0x00006b00ff0477ac */ /* 0x000ea60008000a00 */
[----:B------:R-:W-:Y:S11]  /*6580*/  ISETP.NE.AND.EX P3, PT, R77, RZ, PT, P3 ;  /* 0x000000ff4d00720c */ /* 0x000ff60003f65330 */
[----:B------:R-:W-:Y:S02]  /*6590*/  @!UPT UIADD3 URZ, UPT, UPT, URZ, URZ, URZ ;  /* 0x000000fffffff290 */ /* 0x000fe4000fffe0ff */
[----:B------:R-:W3:Y:S01]  /*65a0*/  @P3 LDC.64 R2, c[0x0][0x8a8] ;  /* 0x00022a00ff023b82 */ /* 0x000ee20000000a00 */
[----:B-1----:R-:W-:Y:S04]  /*65b0*/  @P3 IMAD R0, R78, UR36, RZ ;  /* 0x000000244e003c24 */ /* 0x002fe8000f8e02ff */
[----:B---3--:R-:W-:Y:S05]  /*65c0*/  @P3 IMAD.WIDE R2, R0, 0x4, R2 ;  /* 0x0000000400023825 */ /* 0x008fea00078e0202 */
[----:B--2--5:R2:W5:Y:S02]  /*65d0*/  @P3 LDG.E R38, desc[UR4][R2.64] ;  /* 0x0000000402263981 */ /* 0x024564000c1e1900 */
[----:B--2---:R-:W3:Y:S02]  /*65e0*/  @!P3 LDC R38, c[0x0][0x8a0] ;  /* 0x00022800ff26bb82 */ /* 0x004ee40000000800 */
.L_x_108:
[----:B-----5:R-:W-:Y:S01]  /*65f0*/  FSETP.NEU.AND P3, PT, R41, RZ, PT ;  /* 0x000000ff2900720b */ /* 0x020fe20003f6d000 */
[----:B------:R-:W-:Y:S01]  /*6600*/  BSSY B1, `(.L_x_109) ;  /* 0x0000039000017945 */ /* 0x000fe20003800000 */
[----:B------:R-:W-:Y:S01]  /*6610*/  SEL R5, RZ, 0xffffffff, P2 ;  /* 0xffffffffff057807 */ /* 0x000fe20001000000 */
[----:B------:R-:W-:Y:S01]  /*6620*/  IMAD.MOV.U32 R46, RZ, RZ, 0x1 ;  /* 0x00000001ff2e7424 */ /* 0x000fe200078e00ff */
[----:B------:R-:W-:Y:S01]  /*6630*/  @P1 LOP3.LUT P2, RZ, R80, 0xff, RZ, 0xc0, !PT ;  /* 0x000000ff50ff1812 */ /* 0x000fe2000784c0ff */
[C---:B------:R-:W-:Y:S01]  /*6640*/  IMAD R39, R36.reuse, 0x80, R37 ;  /* 0x0000008024277824 */ /* 0x040fe200078e0225 */
[----:B-1----:R-:W-:Y:S01]  /*6650*/  @P1 SEL R0, RZ, 0xffffffff, P3 ;  /* 0xffffffffff001807 */ /* 0x002fe20001800000 */
[----:B------:R-:W-:Y:S01]  /*6660*/  IMAD R88, R95, -0x10, R93 ;  /* 0xfffffff05f587824 */ /* 0x000fe200078e025d */
[----:B------:R-:W-:Y:S01]  /*6670*/  LOP3.LUT R91, R91, 0x1, RZ, 0x3c, !PT ;  /* 0x000000015b5b7812 */ /* 0x000fe200078e3cff */
[----:B------:R-:W-:Y:S01]  /*6680*/  IMAD.MOV.U32 R47, RZ, RZ, RZ ;  /* 0x000000ffff2f7224 */ /* 0x000fe200078e00ff */
[----:B------:R-:W-:Y:S02]  /*6690*/  @P0 SEL R0, R5, R0, !P2 ;  /* 0x0000000005000207 */ /* 0x000fe40005000000 */
[----:B------:R-:W-:Y:S02]  /*66a0*/  CS2R R74, SRZ ;  /* 0x00000000004a7805 */ /* 0x000fe4000001ff00 */
[----:B------:R-:W-:Y:S02]  /*66b0*/  LEA R98, R36, UR43, 0x3 ;  /* 0x0000002b24627c11 */ /* 0x000fe4000f8e18ff */
[----:B------:R-:W-:Y:S02]  /*66c0*/  CS2R R72, SRZ ;  /* 0x0000000000487805 */ /* 0x000fe4000001ff00 */
[----:B------:R-:W-:Y:S02]  /*66d0*/  @P1 LOP3.LUT R0, R0, 0x1, RZ, 0xc0, !PT ;  /* 0x0000000100001812 */ /* 0x000fe400078ec0ff */
[----:B------:R-:W-:Y:S02]  /*66e0*/  CS2R R66, SRZ ;  /* 0x0000000000427805 */ /* 0x000fe4000001ff00 */
[----:B------:R-:W-:Y:S02]  /*66f0*/  SHF.L.U32 R3, R90, 0x1f, RZ ;  /* 0x0000001f5a037819 */ /* 0x000fe400000006ff */
[----:B------:R-:W-:Y:S02]  /*6700*/  CS2R R64, SRZ ;  /* 0x0000000000407805 */ /* 0x000fe4000001ff00 */
[----:B------:R-:W-:Y:S02]  /*6710*/  ISETP.NE.U32.OR P5, PT, R0, 0x1, !P1 ;  /* 0x000000010000780c */ /* 0x000fe40004fa5470 */
[----:B------:R-:W-:Y:S02]  /*6720*/  CS2R R58, SRZ ;  /* 0x00000000003a7805 */ /* 0x000fe4000001ff00 */
[----:B------:R-:W-:Y:S02]  /*6730*/  PLOP3.LUT P2, PT, PT, PT, UP1, 0x80, 0x8 ;  /* 0x000000000008781c */ /* 0x000fe40003f4f018 */
[----:B------:R-:W-:Y:S02]  /*6740*/  CS2R R56, SRZ ;  /* 0x0000000000387805 */ /* 0x000fe4000001ff00 */
[----:B------:R-:W-:Y:S02]  /*6750*/  LOP3.LUT P4, R86, R80, 0xff, RZ, 0xc0, !PT ;  /* 0x000000ff50567812 */ /* 0x000fe4000788c0ff */
[----:B------:R-:W-:Y:S02]  /*6760*/  CS2R R50, SRZ ;  /* 0x0000000000327805 */ /* 0x000fe4000001ff00 */
[----:B------:R-:W-:Y:S02]  /*6770*/  SEL R0, RZ, 0xffffffff, P3 ;  /* 0xffffffffff007807 */ /* 0x000fe40001800000 */
[----:B------:R-:W-:Y:S02]  /*6780*/  CS2R R48, SRZ ;  /* 0x0000000000307805 */ /* 0x000fe4000001ff00 */
[----:B------:R-:W-:Y:S02]  /*6790*/  P2R R97, PR, RZ, 0x20 ;  /* 0x00000020ff617803 */ /* 0x000fe40000000000 */
[----:B------:R-:W-:Y:S02]  /*67a0*/  @P5 SHF.L.U32 R2, R91, 0x1f, RZ ;  /* 0x0000001f5b025819 */ /* 0x000fe400000006ff */
[----:B------:R-:W-:Y:S02]  /*67b0*/  @P2 SEL R0, R5, R0, !P4 ;  /* 0x0000000005002207 */ /* 0x000fe40006000000 */
[----:B------:R-:W1:Y:S02]  /*67c0*/  @P5 SYNCS.PHASECHK.TRANS64.TRYWAIT P1, [UR43+0x50], R2 ;  /* 0x00005002ff0055a7 */ /* 0x000e64000802112b */
[----:B------:R-:W-:Y:S04]  /*67d0*/  LOP3.LUT R0, R0, 0x1, RZ, 0xc0, !PT ;  /* 0x0000000100007812 */ /* 0x000fe800078ec0ff */
[----:B------:R-:W-:Y:S04]  /*67e0*/  ISETP.NE.U32.AND P2, PT, R0, 0x1, PT ;  /* 0x000000010000780c */ /* 0x000fe80003f45070 */
[----:B------:R-:W-:Y:S01]  /*67f0*/  P2R R60, PR, RZ, 0x4 ;  /* 0x00000004ff3c7803 */ /* 0x000fe20000000000 */
[----:B------:R2:W4:Y:S01]  /*6800*/  SYNCS.PHASECHK.TRANS64.TRYWAIT P0, [R98+URZ+0xc0], R3 ;  /* 0x0000c003620075a7 */ /* 0x00052200080011ff */
[----:B-1----:R-:W-:Y:S01]  /*6810*/  @P5 SEL R46, RZ, 0x1, !P1 ;  /* 0x00000001ff2e5807 */ /* 0x002fe20004800000 */
[----:B--2---:R-:W-:Y:S06]  /*6820*/  @!P5 BRA `(.L_x_110) ;  /* 0x000000000058d947 */ /* 0x004fec0003800000 */
[----:B------:R-:W-:Y:S01]  /*6830*/  IMAD.MOV.U32 R75, RZ, RZ, RZ ;  /* 0x000000ffff4b7224 */ /* 0x000fe200078e00ff */
[----:B------:R-:W-:Y:S01]  /*6840*/  ISETP.NE.AND P1, PT, R46, RZ, PT ;  /* 0x000000ff2e00720c */ /* 0x000fe20003f25270 */
[----:B------:R-:W-:Y:S01]  /*6850*/  BSSY B0, `(.L_x_111) ;  /* 0x000000c000007945 */ /* 0x000fe20003800000 */
[----:B------:R-:W-:Y:S02]  /*6860*/  CS2R R50, SRZ ;  /* 0x0000000000327805 */ /* 0x000fe4000001ff00 */
[----:B------:R-:W-:Y:S02]  /*6870*/  CS2R R48, SRZ ;  /* 0x0000000000307805 */ /* 0x000fe4000001ff00 */
[----:B------:R-:W-:Y:S02]  /*6880*/  CS2R R58, SRZ ;  /* 0x00000000003a7805 */ /* 0x000fe4000001ff00 */
[----:B------:R-:W-:Y:S02]  /*6890*/  CS2R R56, SRZ ;  /* 0x0000000000387805 */ /* 0x000fe4000001ff00 */
[----:B------:R-:W-:Y:S02]  /*68a0*/  CS2R R66, SRZ ;  /* 0x0000000000427805 */ /* 0x000fe4000001ff00 */
[----:B------:R-:W-:Y:S02]  /*68b0*/  CS2R R64, SRZ ;  /* 0x0000000000407805 */ /* 0x000fe4000001ff00 */
[----:B------:R-:W-:Y:S01]  /*68c0*/  CS2R R72, SRZ ;  /* 0x0000000000487805 */ /* 0x000fe2000001ff00 */
[----:B------:R-:W-:Y:S06]  /*68d0*/  @P1 BRA `(.L_x_112) ;  /* 0x00000000000c1947 */ /* 0x000fec0003800000 */
[----:B------:R-:W-:Y:S04]  /*68e0*/  SHF.L.U32 R5, R91, 0x1f, RZ ;  /* 0x0000001f5b057819 */ /* 0x000fe800000006ff */
[----:B------:R-:W1:Y:S02]  /*68f0*/  SYNCS.PHASECHK.TRANS64.TRYWAIT P1, [UR43+0x50], R5 ;  /* 0x00005005ff0075a7 */ /* 0x000e64000802112b */
[----:B-1----:R-:W-:Y:S05]  /*6900*/  @!P1 BRA `(.L_x_113) ;  /* 0x0000004000309947 */ /* 0x002fea0003800000 */
.L_x_112:
[----:B------:R-:W-:Y:S05]  /*6910*/  BSYNC B0 ;  /* 0x0000000000007941 */ /* 0x000fea0003800000 */
.L_x_111:
[----:B------:R-:W-:Y:S01]  /*6920*/  ISETP.NE.AND P1, PT, R60, RZ, PT ;  /* 0x000000ff3c00720c */ /* 0x000fe20003f25270 */
[----:B------:R-:W-:Y:S11]  /*6930*/  HFMA2 R47, -RZ, RZ, 0, 5.9604644775390625e-08 ;  /* 0x00000001ff2f7431 */ /* 0x000ff600000001ff */
[----:B------:R-:W-:Y:S01]  /*6940*/  @!UPT UIADD3 URZ, UPT, UPT, URZ, URZ, URZ ;  /* 0x000000fffffff290 */ /* 0x000fe2000fffe0ff */
[----:B------:R2:W1:Y:S04]  /*6950*/  @P1 LDS.128 R48, [R94] ;  /* 0x000000005e301984 */ /* 0x0004680000000c00 */
[----:B------:R2:W1:Y:S04]  /*6960*/  @P1 LDS.128 R56, [R93+0x10] ;  /* 0x000010005d381984 */ /* 0x0004680000000c00 */
[----:B------:R2:W1:Y:S04]  /*6970*/  @P1 LDS.128 R64, [R92+0x20] ;  /* 0x000020005c401984 */ /* 0x0004680000000c00 */
[----:B------:R2:W1:Y:S02]  /*6980*/  @P1 LDS.128 R72, [R88+0x30] ;  /* 0x0000300058481984 */ /* 0x0004640000000c00 */
.L_x_110:
[----:B------:R-:W-:Y:S05]  /*6990*/  BSYNC B1 ;  /* 0x0000000000017941 */ /* 0x000fea0003800000 */
.L_x_109:
[----:B-1----:R-:W-:Y:S04]  /*69a0*/  SHF.R.U32.HI R0, RZ, 0x15, R39 ;  /* 0x00000015ff007819 */ /* 0x002fe80000011627 */
[----:B------:R-:W-:Y:S01]  /*69b0*/  LOP3.LUT P1, RZ, R0, 0x3, R81, 0x48, !PT ;  /* 0x0000000300ff7812 */ /* 0x000fe20007824851 */
[----:B------:R-:W-:Y:S01]  /*69c0*/  @!UPT UIADD3 URZ, UPT, UPT, URZ, URZ, URZ ;  /* 0x000000fffffff290 */ /* 0x000fe2000fffe0ff */
[----:B----4-:R-:W-:Y:S11]  /*69d0*/  @P0 BRA `(.L_x_114) ;  /* 0x0000000000080947 */ /* 0x010ff60003800000 */
[----:B------:R-:W1:Y:S02]  /*69e0*/  SYNCS.PHASECHK.TRANS64.TRYWAIT P0, [R98+URZ+0xc0], R3 ;  /* 0x0000c003620075a7 */ /* 0x000e6400080011ff */
[----:B-1----:R-:W-:Y:S05]  /*69f0*/  @!P0 BRA `(.L_x_115) ;  /* 0x00000040000c8947 */ /* 0x002fea0003800000 */
.L_x_114:
[----:B------:R-:W-:Y:S05]  /*6a00*/  @!P1 BRA `(.L_x_116) ;  /* 0x0000000000409947 */ /* 0x000fea0003800000 */
[----:B------:R-:W4:Y:S01]  /*6a10*/  LDCU.64 UR8, c[0x4][0x70] ;  /* 0x01000e00ff0877ac */ /* 0x000f220008000a00 */
[----:B-1----:R-:W-:Y:S01]  /*6a20*/  MOV R3, 0x0 ;  /* 0x0000000000037802 */ /* 0x002fe20000000f00 */
[----:B------:R-:W-:Y:S02]  /*6a30*/  HFMA2 R12, -RZ, RZ, 0, 5.9604644775390625e-08 ;  /* 0x00000001ff0c7431 */ /* 0x000fe400000001ff */
[----:B------:R-:W-:Y:S02]  /*6a40*/  IMAD.MOV.U32 R8, RZ, RZ, 0x192 ;  /* 0x00000192ff087424 */ /* 0x000fe400078e00ff */
[----:B------:R-:W-:Y:S01]  /*6a50*/  IMAD.MOV.U32 R13, RZ, RZ, RZ ;  /* 0x000000ffff0d7224 */ /* 0x000fe200078e00ff */
[----:B------:R-:W1:Y:S01]  /*6a60*/  LDCU.64 UR6, c[0x4][0x78] ;  /* 0x01000f00ff0677ac */ /* 0x000e620008000a00 */
[----:B------:R-:W2:Y:S01]  /*6a70*/  LDC.64 R2, c[0x4][R3] ;  /* 0x0100000003027b82 */ /* 0x000ea20000000a00 */
[----:B------:R-:W5:Y:S01]  /*6a80*/  LDCU.64 UR4, c[0x4][0x10] ;  /* 0x01000200ff0477ac */ /* 0x000f620008000a00 */
[----:B----4-:R-:W-:Y:S01]  /*6a90*/  MOV R5, UR9 ;  /* 0x0000000900057c02 */ /* 0x010fe20008000f00 */
[----:B------:R-:W-:Y:S01]  /*6aa0*/  IMAD.U32 R4, RZ, RZ, UR8 ;  /* 0x00000008ff047e24 */ /* 0x000fe2000f8e00ff */
[----:B-1----:R-:W-:Y:S01]  /*6ab0*/  MOV R7, UR7 ;  /* 0x0000000700077c02 */ /* 0x002fe20008000f00 */
[----:B------:R-:W-:Y:S01]  /*6ac0*/  IMAD.U32 R6, RZ, RZ, UR6 ;  /* 0x00000006ff067e24 */ /* 0x000fe2000f8e00ff */
[----:B-----5:R-:W-:Y:S01]  /*6ad0*/  MOV R11, UR5 ;  /* 0x00000005000b7c02 */ /* 0x020fe20008000f00 */
[----:B------:R-:W-:Y:S02]  /*6ae0*/  IMAD.U32 R10, RZ, RZ, UR4 ;  /* 0x00000004ff0a7e24 */ /* 0x000fe4000f8e00ff */
[----:B------:R-:W-:Y:S07]  /*6af0*/  LEPC R20, `(.L_x_116) ;  /* 0x000000001014794e */ /* 0x000fee0000000000 */
[----:B--23--:R-:W-:Y:S05]  /*6b00*/  CALL.ABS.NOINC R2 ;  /* 0x0000000002007343 */ /* 0x00cfea0003c00000 */
.L_x_116:
[----:B------:R-:W-:Y:S05]  /*6b10*/  WARPSYNC.ALL ;  /* 0x0000000000007948 */ /* 0x000fea0003800000 */
[----:B------:R-:W-:Y:S01]  /*6b20*/  R2UR UR4, R39 ;  /* 0x00000000270472ca */ /* 0x000fe200000e0000 */
[--C-:B------:R-:W-:Y:S01]  /*6b30*/  HADD2.F32 R40, -RZ, R48.reuse.H0_H0 ;  /* 0x20000030ff287230 */ /* 0x100fe20000004100 */
[----:B------:R-:W-:Y:S01]  /*6b40*/  ISETP.NE.AND P0, PT, R96, RZ, PT ;  /* 0x000000ff6000720c */ /* 0x000fe20003f05270 */
[----:B------:R-:W-:Y:S01]  /*6b50*/  HADD2.F32 R43, -RZ, R48.H1_H1 ;  /* 0x30000030ff2b7230 */ /* 0x000fe20000004100 */
[----:B------:R-:W-:Y:S01]  /*6b60*/  BSSY.RECONVERGENT B0, `(.L_x_117) ;  /* 0x000008b000007945 */ /* 0x000fe20003800200 */
[----:B------:R-:W-:Y:S02]  /*6b70*/  HADD2.F32 R42, -RZ, R49.H0_H0 ;  /* 0x20000031ff2a7230 */ /* 0x000fe40000004100 */
[----:B------:R-:W-:Y:S02]  /*6b80*/  HADD2.F32 R45, -RZ, R51.H0_H0 ;  /* 0x20000033ff2d7230 */ /* 0x000fe40000004100 */
[----:B------:R-:W-:Y:S04]  /*6b90*/  HADD2.F32 R44, -RZ, R75.H1_H1 ;  /* 0x3000004bff2c7230 */ /* 0x000fe80000004100 */
[----:B------:R-:W3:Y:S02]  /*6ba0*/  LDTM.x32 R4, tmem[UR4] ;  /* 0x00000004000479ee */ /* 0x000ee400082c0000 */
[C---:B---3--:R-:W-:Y:S01]  /*6bb0*/  FMUL R0, R38.reuse, R4 ;  /* 0x0000000426007220 */ /* 0x048fe20000400000 */
[C---:B------:R-:W-:Y:S01]  /*6bc0*/  FMUL R2, R38.reuse, R5 ;  /* 0x0000000526027220 */ /* 0x040fe20000400000 */
[C---:B-1----:R-:W-:Y:S01]  /*6bd0*/  FMUL R3, R38.reuse, R6 ;  /* 0x0000000626037220 */ /* 0x042fe20000400000 */
[C---:B------:R-:W-:Y:S01]  /*6be0*/  FMUL R7, R38.reuse, R7 ;  /* 0x0000000726077220 */ /* 0x040fe20000400000 */
[C---:B------:R-:W-:Y:S01]  /*6bf0*/  FFMA R0, R41.reuse, R40, R0 ;  /* 0x0000002829007223 */ /* 0x040fe20000000000 */
[----:B------:R-:W-:Y:S02]  /*6c00*/  HADD2.F32 R40, -RZ, R49.H1_H1 ;  /* 0x30000031ff287230 */ /* 0x000fe40000004100 */
[C---:B------:R-:W-:Y:S01]  /*6c10*/  FFMA R2, R41.reuse, R43, R2 ;  /* 0x0000002b29027223 */ /* 0x040fe20000000002 */
[C---:B------:R-:W-:Y:S01]  /*6c20*/  FFMA R3, R41.reuse, R42, R3 ;  /* 0x0000002a29037223 */ /* 0x040fe20000000003 */
[--C-:B------:R-:W-:Y:S02]  /*6c30*/  HADD2.F32 R43, -RZ, R50.reuse.H0_H0 ;  /* 0x20000032ff2b7230 */ /* 0x100fe40000004100 */
[----:B------:R-:W-:Y:S01]  /*6c40*/  FMUL R4, R38, R8 ;  /* 0x0000000826047220 */ /* 0x000fe20000400000 */
[----:B------:R-:W-:Y:S01]  /*6c50*/  HADD2.F32 R42, -RZ, R50.H1_H1 ;  /* 0x30000032ff2a7230 */ /* 0x000fe20000004100 */
[----:B------:R-:W-:Y:S01]  /*6c60*/  F2FP.F16.F32.PACK_AB R52, R2, R0 ;  /* 0x000000000234723e */ /* 0x000fe200000000ff */
[C---:B------:R-:W-:Y:S01]  /*6c70*/  FFMA R7, R41.reuse, R40, R7 ;  /* 0x0000002829077223 */ /* 0x040fe20000000007 */
[----:B------:R-:W-:Y:S01]  /*6c80*/  FFMA R4, R41, R43, R4 ;  /* 0x0000002b29047223 */ /* 0x000fe20000000004 */
[C---:B------:R-:W-:Y:S01]  /*6c90*/  FMUL R5, R38.reuse, R9 ;  /* 0x0000000926057220 */ /* 0x040fe20000400000 */
[C---:B------:R-:W-:Y:S01]  /*6ca0*/  FMUL R6, R38.reuse, R10 ;  /* 0x0000000a26067220 */ /* 0x040fe20000400000 */
[----:B------:R-:W-:Y:S01]  /*6cb0*/  HADD2.F32 R40, -RZ, R51.H1_H1 ;  /* 0x30000033ff287230 */ /* 0x000fe20000004100 */
[----:B------:R-:W-:Y:S01]  /*6cc0*/  F2FP.F16.F32.PACK_AB R53, R7, R3 ;  /* 0x000000030735723e */ /* 0x000fe200000000ff */
[C---:B------:R-:W-:Y:S01]  /*6cd0*/  FFMA R5, R41.reuse, R42, R5 ;  /* 0x0000002a29057223 */ /* 0x040fe20000000005 */
[----:B------:R-:W-:Y:S01]  /*6ce0*/  FFMA R6, R41, R45, R6 ;  /* 0x0000002d29067223 */ /* 0x000fe20000000006 */
[C---:B------:R-:W-:Y:S01]  /*6cf0*/  FMUL R11, R38.reuse, R11 ;  /* 0x0000000b260b7220 */ /* 0x040fe20000400000 */
[--C-:B------:R-:W-:Y:S02]  /*6d00*/  HADD2.F32 R43, -RZ, R56.reuse.H0_H0 ;  /* 0x20000038ff2b7230 */ /* 0x100fe40000004100 */
[C---:B------:R-:W-:Y:S01]  /*6d10*/  FMUL R8, R38.reuse, R12 ;  /* 0x0000000c26087220 */ /* 0x040fe20000400000 */
[----:B------:R-:W-:Y:S01]  /*6d20*/  F2FP.F16.F32.PACK_AB R54, R5, R4 ;  /* 0x000000040536723e */ /* 0x000fe200000000ff */
[C---:B------:R-:W-:Y:S01]  /*6d30*/  FFMA R11, R41.reuse, R40, R11 ;  /* 0x00000028290b7223 */ /* 0x040fe2000000000b */
[----:B------:R-:W-:Y:S02]  /*6d40*/  HADD2.F32 R40, -RZ, R56.H1_H1 ;  /* 0x30000038ff287230 */ /* 0x000fe40000004100 */
[----:B------:R-:W-:Y:S01]  /*6d50*/  FFMA R8, R41, R43, R8 ;  /* 0x0000002b29087223 */ /* 0x000fe20000000008 */
[C---:B------:R-:W-:Y:S01]  /*6d60*/  FMUL R9, R38.reuse, R13 ;  /* 0x0000000d26097220 */ /* 0x040fe20000400000 */
[--C-:B------:R-:W-:Y:S01]  /*6d70*/  HADD2.F32 R45, -RZ, R57.reuse.H0_H0 ;  /* 0x20000039ff2d7230 */ /* 0x100fe20000004100 */
[----:B------:R-:W-:Y:S01]  /*6d80*/  F2FP.F16.F32.PACK_AB R55, R11, R6 ;  /* 0x000000060b37723e */ /* 0x000fe200000000ff */
[C---:B------:R-:W-:Y:S01]  /*6d90*/  FMUL R10, R38.reuse, R14 ;  /* 0x0000000e260a7220 */ /* 0x040fe20000400000 */
[----:B------:R-:W-:Y:S02]  /*6da0*/  HADD2.F32 R42, -RZ, R57.H1_H1 ;  /* 0x30000039ff2a7230 */ /* 0x000fe40000004100 */
[C---:B------:R-:W-:Y:S01]  /*6db0*/  FFMA R9, R41.reuse, R40, R9 ;  /* 0x0000002829097223 */ /* 0x040fe20000000009 */
[C---:B------:R-:W-:Y:S01]  /*6dc0*/  FMUL R15, R38.reuse, R15 ;  /* 0x0000000f260f7220 */ /* 0x040fe20000400000 */
[----:B------:R1:W-:Y:S01]  /*6dd0*/  STS.128 [R94], R52 ;  /* 0x000000345e007388 */ /* 0x0003e20000000c00 */
[----:B------:R-:W-:Y:S01]  /*6de0*/  FFMA R10, R41, R45, R10 ;  /* 0x0000002d290a7223 */ /* 0x000fe2000000000a */
[--C-:B------:R-:W-:Y:S01]  /*6df0*/  HADD2.F32 R40, -RZ, R58.reuse.H0_H0 ;  /* 0x2000003aff287230 */ /* 0x100fe20000004100 */
[----:B------:R-:W-:Y:S01]  /*6e00*/  F2FP.F16.F32.PACK_AB R68, R9, R8 ;  /* 0x000000080944723e */ /* 0x000fe200000000ff */
[----:B------:R-:W-:Y:S01]  /*6e10*/  FFMA R15, R41, R42, R15 ;  /* 0x0000002a290f7223 */ /* 0x000fe2000000000f */
[C---:B------:R-:W-:Y:S01]  /*6e20*/  FMUL R12, R38.reuse, R16 ;  /* 0x00000010260c7220 */ /* 0x040fe20000400000 */
[----:B------:R-:W-:Y:S02]  /*6e30*/  HADD2.F32 R42, -RZ, R58.H1_H1 ;  /* 0x3000003aff2a7230 */ /* 0x000fe40000004100 */
[C---:B------:R-:W-:Y:S01]  /*6e40*/  FMUL R13, R38.reuse, R17 ;  /* 0x00000011260d7220 */ /* 0x040fe20000400000 */
[--C-:B------:R-:W-:Y:S01]  /*6e50*/  HADD2.F32 R43, -RZ, R59.reuse.H0_H0 ;  /* 0x2000003bff2b7230 */ /* 0x100fe20000004100 */
[----:B------:R-:W-:Y:S01]  /*6e60*/  F2FP.F16.F32.PACK_AB R69, R15, R10 ;  /* 0x0000000a0f45723e */ /* 0x000fe200000000ff */
[C---:B------:R-:W-:Y:S01]  /*6e70*/  FFMA R12, R41.reuse, R40, R12 ;  /* 0x00000028290c7223 */ /* 0x040fe2000000000c */
[C---:B------:R-:W-:Y:S01]  /*6e80*/  FFMA R13, R41.reuse, R42, R13 ;  /* 0x0000002a290d7223 */ /* 0x040fe2000000000d */
[C---:B------:R-:W-:Y:S01]  /*6e90*/  FMUL R14, R38.reuse, R18 ;  /* 0x00000012260e7220 */ /* 0x040fe20000400000 */
[----:B------:R-:W-:Y:S02]  /*6ea0*/  HADD2.F32 R40, -RZ, R59.H1_H1 ;  /* 0x3000003bff287230 */ /* 0x000fe40000004100 */
[C---:B------:R-:W-:Y:S01]  /*6eb0*/  FMUL R19, R38.reuse, R19 ;  /* 0x0000001326137220 */ /* 0x040fe20000400000 */
[C---:B------:R-:W-:Y:S01]  /*6ec0*/  FMUL R16, R38.reuse, R20 ;  /* 0x0000001426107220 */ /* 0x040fe20000400000 */
[C---:B------:R-:W-:Y:S01]  /*6ed0*/  FFMA R14, R41.reuse, R43, R14 ;  /* 0x0000002b290e7223 */ /* 0x040fe2000000000e */
[--C-:B------:R-:W-:Y:S02]  /*6ee0*/  HADD2.F32 R43, -RZ, R64.reuse.H0_H0 ;  /* 0x20000040ff2b7230 */ /* 0x100fe40000004100 */
[C---:B------:R-:W-:Y:S01]  /*6ef0*/  FFMA R19, R41.reuse, R40, R19 ;  /* 0x0000002829137223 */ /* 0x040fe20000000013 */
[----:B------:R-:W-:Y:S02]  /*6f00*/  HADD2.F32 R42, -RZ, R64.H1_H1 ;  /* 0x30000040ff2a7230 */ /* 0x000fe40000004100 */
[C---:B------:R-:W-:Y:S01]  /*6f10*/  FMUL R17, R38.reuse, R21 ;  /* 0x0000001526117220 */ /* 0x040fe20000400000 */
[--C-:B------:R-:W-:Y:S02]  /*6f20*/  HADD2.F32 R45, -RZ, R65.reuse.H0_H0 ;  /* 0x20000041ff2d7230 */ /* 0x100fe40000004100 */
[C---:B------:R-:W-:Y:S01]  /*6f30*/  FMUL R18, R38.reuse, R22 ;  /* 0x0000001626127220 */ /* 0x040fe20000400000 */
[----:B------:R-:W-:Y:S02]  /*6f40*/  HADD2.F32 R40, -RZ, R65.H1_H1 ;  /* 0x30000041ff287230 */ /* 0x000fe40000004100 */
[C---:B------:R-:W-:Y:S01]  /*6f50*/  FMUL R23, R38.reuse, R23 ;  /* 0x0000001726177220 */ /* 0x040fe20000400000 */
[C---:B------:R-:W-:Y:S01]  /*6f60*/  FFMA R16, R41.reuse, R43, R16 ;  /* 0x0000002b29107223 */ /* 0x040fe20000000010 */
[C---:B------:R-:W-:Y:S01]  /*6f70*/  FFMA R17, R41.reuse, R42, R17 ;  /* 0x0000002a29117223 */ /* 0x040fe20000000011 */
[C---:B------:R-:W-:Y:S01]  /*6f80*/  FFMA R18, R41.reuse, R45, R18 ;  /* 0x0000002d29127223 */ /* 0x040fe20000000012 */
[C---:B------:R-:W-:Y:S01]  /*6f90*/  FFMA R23, R41.reuse, R40, R23 ;  /* 0x0000002829177223 */ /* 0x040fe20000000017 */
[--C-:B------:R-:W-:Y:S02]  /*6fa0*/  HADD2.F32 R43, -RZ, R66.reuse.H0_H0 ;  /* 0x20000042ff2b7230 */ /* 0x100fe40000004100 */
[C---:B------:R-:W-:Y:S01]  /*6fb0*/  FMUL R20, R38.reuse, R24 ;  /* 0x0000001826147220 */ /* 0x040fe20000400000 */
        /* <DEDUP_REMOVED lines=9> */
[----:B------:R-:W-:Y:S01]  /*7050*/  FFMA R27, R41, R42, R27 ;  /* 0x0000002a291b7223 */ /* 0x000fe2000000001b */
[--C-:B------:R-:W-:Y:S02]  /*7060*/  HADD2.F32 R40, -RZ, R72.reuse.H0_H0 ;  /* 0x20000048ff287230 */ /* 0x100fe40000004100 */
[C---:B------:R-:W-:Y:S01]  /*7070*/  FMUL R24, R38.reuse, R28 ;  /* 0x0000001c26187220 */ /* 0x040fe20000400000 */
[----:B------:R-:W-:Y:S02]  /*7080*/  HADD2.F32 R42, -RZ, R72.H1_H1 ;  /* 0x30000048ff2a7230 */ /* 0x000fe40000004100 */
[C---:B------:R-:W-:Y:S01]  /*7090*/  FMUL R25, R38.reuse, R29 ;  /* 0x0000001d26197220 */ /* 0x040fe20000400000 */
[--C-:B------:R-:W-:Y:S02]  /*70a0*/  HADD2.F32 R43, -RZ, R73.reuse.H0_H0 ;  /* 0x20000049ff2b7230 */ /* 0x100fe40000004100 */
[C---:B------:R-:W-:Y:S01]  /*70b0*/  FMUL R26, R38.reuse, R30 ;  /* 0x0000001e261a7220 */ /* 0x040fe20000400000 */
[----:B------:R-:W-:Y:S01]  /*70c0*/  F2FP.F16.F32.PACK_AB R70, R13, R12 ;  /* 0x0000000c0d46723e */ /* 0x000fe200000000ff */
[----:B------:R-:W-:Y:S01]  /*70d0*/  FFMA R24, R41, R40, R24 ;  /* 0x0000002829187223 */ /* 0x000fe20000000018 */
[----:B------:R-:W-:Y:S01]  /*70e0*/  F2FP.F16.F32.PACK_AB R71, R19, R14 ;  /* 0x0000000e1347723e */ /* 0x000fe200000000ff */
[C---:B------:R-:W-:Y:S01]  /*70f0*/  FFMA R25, R41.reuse, R42, R25 ;  /* 0x0000002a29197223 */ /* 0x040fe20000000019 */
[C---:B------:R-:W-:Y:S01]  /*7100*/  FFMA R26, R41.reuse, R43, R26 ;  /* 0x0000002b291a7223 */ /* 0x040fe2000000001a */
[----:B------:R-:W-:Y:S02]  /*7110*/  HADD2.F32 R40, -RZ, R73.H1_H1 ;  /* 0x30000049ff287230 */ /* 0x000fe40000004100 */
[C---:B------:R-:W-:Y:S01]  /*7120*/  FMUL R31, R38.reuse, R31 ;  /* 0x0000001f261f7220 */ /* 0x040fe20000400000 */
[----:B------:R1:W-:Y:S01]  /*7130*/  STS.128 [R93+0x10], R68 ;  /* 0x000010445d007388 */ /* 0x0003e20000000c00 */
[--C-:B------:R-:W-:Y:S02]  /*7140*/  HADD2.F32 R43, -RZ, R74.reuse.H0_H0 ;  /* 0x2000004aff2b7230 */ /* 0x100fe40000004100 */
[C---:B------:R-:W-:Y:S01]  /*7150*/  FMUL R28, R38.reuse, R32 ;  /* 0x00000020261c7220 */ /* 0x040fe20000400000 */
[----:B------:R-:W-:Y:S02]  /*7160*/  HADD2.F32 R42, -RZ, R74.H1_H1 ;  /* 0x3000004aff2a7230 */ /* 0x000fe40000004100 */
[C---:B------:R-:W-:Y:S01]  /*7170*/  FMUL R29, R38.reuse, R33 ;  /* 0x00000021261d7220 */ /* 0x040fe20000400000 */
[----:B------:R-:W-:Y:S02]  /*7180*/  HADD2.F32 R45, -RZ, R75.H0_H0 ;  /* 0x2000004bff2d7230 */ /* 0x000fe40000004100 */
[C---:B------:R-:W-:Y:S01]  /*7190*/  FMUL R30, R38.reuse, R34 ;  /* 0x00000022261e7220 */ /* 0x040fe20000400000 */
[----:B------:R-:W-:Y:S01]  /*71a0*/  FFMA R31, R41, R40, R31 ;  /* 0x00000028291f7223 */ /* 0x000fe2000000001f */
[----:B------:R-:W-:Y:S01]  /*71b0*/  FMUL R35, R38, R35 ;  /* 0x0000002326237220 */ /* 0x000fe20000400000 */
[----:B------:R-:W-:Y:S01]  /*71c0*/  F2FP.F16.F32.PACK_AB R100, R17, R16 ;  /* 0x000000101164723e */ /* 0x000fe200000000ff */
[----:B------:R-:W-:Y:S01]  /*71d0*/  FFMA R28, R41, R43, R28 ;  /* 0x0000002b291c7223 */ /* 0x000fe2000000001c */
[----:B------:R-:W-:Y:S01]  /*71e0*/  F2FP.F16.F32.PACK_AB R101, R23, R18 ;  /* 0x000000121765723e */ /* 0x000fe200000000ff */
[----:B------:R-:W-:Y:S01]  /*71f0*/  FFMA R29, R41, R42, R29 ;  /* 0x0000002a291d7223 */ /* 0x000fe2000000001d */
[----:B------:R-:W-:Y:S01]  /*7200*/  F2FP.F16.F32.PACK_AB R102, R21, R20 ;  /* 0x000000141566723e */ /* 0x000fe200000000ff */
[----:B------:R-:W-:Y:S01]  /*7210*/  FFMA R30, R41, R45, R30 ;  /* 0x0000002d291e7223 */ /* 0x000fe2000000001e */
[----:B------:R-:W-:Y:S01]  /*7220*/  F2FP.F16.F32.PACK_AB R103, R27, R22 ;  /* 0x000000161b67723e */ /* 0x000fe200000000ff */
[----:B------:R-:W-:Y:S01]  /*7230*/  FFMA R35, R41, R44, R35 ;  /* 0x0000002c29237223 */ /* 0x000fe20000000023 */
[----:B------:R-:W-:Y:S02]  /*7240*/  F2FP.F16.F32.PACK_AB R104, R25, R24 ;  /* 0x000000181968723e */ /* 0x000fe400000000ff */
[----:B------:R-:W-:Y:S01]  /*7250*/  F2FP.F16.F32.PACK_AB R105, R31, R26 ;  /* 0x0000001a1f69723e */ /* 0x000fe200000000ff */
[----:B------:R1:W-:Y:S01]  /*7260*/  STS.128 [R92+0x20], R100 ;  /* 0x000020645c007388 */ /* 0x0003e20000000c00 */
[----:B------:R-:W-:Y:S02]  /*7270*/  F2FP.F16.F32.PACK_AB R106, R29, R28 ;  /* 0x0000001c1d6a723e */ /* 0x000fe400000000ff */
[----:B------:R-:W-:Y:S05]  /*7280*/  F2FP.F16.F32.PACK_AB R107, R35, R30 ;  /* 0x0000001e236b723e */ /* 0x000fea00000000ff */
[----:B------:R1:W-:Y:S01]  /*7290*/  STS.128 [R88+0x30], R104 ;  /* 0x0000306858007388 */ /* 0x0003e20000000c00 */
[----:B------:R-:W-:Y:S01]  /*72a0*/  @!PT LDS RZ, [RZ] ;  /* 0x00000000fffff984 */ /* 0x000fe20000000800 */
[----:B------:R-:W-:Y:S01]  /*72b0*/  @!PT LDS RZ, [RZ] ;  /* 0x00000000fffff984 */ /* 0x000fe20000000800 */
[----:B------:R-:W-:Y:S01]  /*72c0*/  @!PT LDS RZ, [RZ] ;  /* 0x00000000fffff984 */ /* 0x000fe20000000800 */
[----:B------:R-:W-:Y:S01]  /*72d0*/  @!PT LDS RZ, [RZ] ;  /* 0x00000000fffff984 */ /* 0x000fe20000000800 */
[----:B------:R3:W-:Y:S07]  /*72e0*/  MEMBAR.ALL.CTA ;  /* 0x0000000000007992 */ /* 0x0007ee0000008000 */
[----:B---3--:R-:W3:Y:S02]  /*72f0*/  FENCE.VIEW.ASYNC.S ;  /* 0x00000000000073c6 */ /* 0x008ee40000000000 */
[----:B---3--:R-:W-:Y:S06]  /*7300*/  BAR.SYNC.DEFER_BLOCKING 0x1, 0x80 ;  /* 0x0042000000007b1d */ /* 0x008fec0000010000 */
[----:B------:R-:W-:Y:S05]  /*7310*/  @P0 BRA `(.L_x_118) ;  /* 0x00000000003c0947 */ /* 0x000fea0003800000 */
[----:B------:R-:W3:Y:S01]  /*7320*/  LDCU.64 UR6, c[0x0][0x348] ;  /* 0x00006900ff0677ac */ /* 0x000ee20008000a00 */
[----:B------:R-:W-:Y:S01]  /*7330*/  UIADD3 UR4, UPT, UPT, UR43, 0x200, URZ ;  /* 0x000002002b047890 */ /* 0x000fe2000fffe0ff */
[----:B------:R-:W-:Y:S01]  /*7340*/  UMOV UR51, UR36 ;  /* 0x0000002400337c82 */ /* 0x000fe20008000000 */
[----:B------:R-:W-:Y:S02]  /*7350*/  UIADD3 UR9, UPT, UPT, UR49, 0x80, URZ ;  /* 0x0000008031097890 */ /* 0x000fe4000fffe0ff */
[----:B------:R-:W-:Y:S02]  /*7360*/  UIADD3 UR8, UPT, UPT, UR43, 0x1200, URZ ;  /* 0x000012002b087890 */ /* 0x000fe4000fffe0ff */
[----:B------:R-:W-:Y:S01]  /*7370*/  MOV R85, UR4 ;  /* 0x0000000400557c02 */ /* 0x000fe20008000f00 */
[----:B------:R-:W-:Y:S01]  /*7380*/  UMOV UR10, UR50 ;  /* 0x00000032000a7c82 */ /* 0x000fe20008000000 */
[----:B------:R-:W-:Y:S02]  /*7390*/  UMOV UR11, UR36 ;  /* 0x00000024000b7c82 */ /* 0x000fe40008000000 */
[----:B------:R-:W-:Y:S01]  /*73a0*/  R2UR UR48, R85 ;  /* 0x00000000553072ca */ /* 0x000fe200000e0000 */
[----:B---3--:R-:W-:Y:S04]  /*73b0*/  UIADD3 UR4, UP0, UPT, UR6, 0x680, URZ ;  /* 0x0000068006047890 */ /* 0x008fe8000ff1e0ff */
[----:B------:R-:W-:Y:S09]  /*73c0*/  UIADD3.X UR5, UPT, UPT, URZ, UR7, URZ, UP0, !UPT ;  /* 0x00000007ff057290 */ /* 0x000ff200087fe4ff */
[----:B------:R3:W-:Y:S01]  /*73d0*/  UTMASTG.3D [UR48], [UR4] ;  /* 0x00000030040073b5 */ /* 0x0007e20008010000 */
[----:B------:R3:W-:Y:S01]  /*73e0*/  UTMASTG.3D [UR8], [UR4] ;  /* 0x00000008040073b5 */ /* 0x0007e20008010000 */
[----:B------:R0:W-:Y:S01]  /*73f0*/  UTMACMDFLUSH ;  /* 0x00000000000079b7 */ /* 0x0001e20000000000 */
[----:B---3--:R-:W-:Y:S04]  /*7400*/  DEPBAR.LE SB0, 0x1 ;  /* 0x000080400000791a */ /* 0x008fe80000000000 */
.L_x_118:
[----:B------:R-:W-:Y:S05]  /*7410*/  BSYNC.RECONVERGENT B0 ;  /* 0x0000000000007941 */ /* 0x000fea0003800200 */
.L_x_117:
[----:B------:R-:W-:Y:S01]  /*7420*/  BAR.SYNC.DEFER_BLOCKING 0x1, 0x80 ;  /* 0x0042000000007b1d */ /* 0x000fe20000010000 */
[----:B------:R-:W-:Y:S01]  /*7430*/  ISETP.NE.AND P1, PT, R97, RZ, PT ;  /* 0x000000ff6100720c */ /* 0x000fe20003f25270 */
[----:B------:R-:W-:Y:S01]  /*7440*/  UISETP.NE.AND UP0, UPT, UR47, URZ, UPT ;  /* 0x000000ff2f00728c */ /* 0x000fe2000bf05270 */
[----:B------:R-:W-:Y:S11]  /*7450*/  LEA R3, R47, UR43, 0x3 ;  /* 0x0000002b2f037c11 */ /* 0x000ff6000f8e18ff */
[----:B------:R-:W-:Y:S01]  /*7460*/  @P1 SHF.L.U32 R4, R91, 0x1f, RZ ;  /* 0x0000001f5b041819 */ /* 0x000fe200000006ff */
[----:B------:R-:W-:Y:S06]  /*7470*/  BRA.U !UP0, `(.L_x_119) ;  /* 0x0000000108247547 */ /* 0x000fec000b800000 */
[----:B------:R-:W3:Y:S01]  /*7480*/  S2R R0, SR_CgaCtaId ;  /* 0x0000000000007919 */ /* 0x000ee20000008800 */
[----:B------:R-:W-:Y:S01]  /*7490*/  IMAD.U32 R2, RZ, RZ, UR46 ;  /* 0x0000002eff027e24 */ /* 0x000fe2000f8e00ff */
[----:B------:R-:W-:Y:S04]  /*74a0*/  UIADD3 UR4, UPT, UPT, UR46, 0x1, URZ ;  /* 0x000000012e047890 */ /* 0x000fe8000fffe0ff */
[----:B------:R-:W-:Y:S01]  /*74b0*/  @P1 LEA R2, R2, UR43, 0x3 ;  /* 0x0000002b02021c11 */ /* 0x000fe2000f8e18ff */
[----:B------:R-:W-:Y:S04]  /*74c0*/  UISETP.NE.AND UP0, UPT, UR4, 0x4, UPT ;  /* 0x000000040400788c */ /* 0x000fe8000bf05270 */
[----:B------:R-:W-:Y:S01]  /*74d0*/  @P1 VIADD R5, R2, 0x70 ;  /* 0x0000007002051836 */ /* 0x000fe20000000000 */
[----:B------:R-:W-:Y:S04]  /*74e0*/  USEL UR46, UR4, URZ, UP0 ;  /* 0x000000ff042e7287 */ /* 0x000fe80008000000 */
[----:B---3--:R-:W-:Y:S04]  /*74f0*/  @P1 PRMT R0, R0, 0x654, R5 ;  /* 0x0000065400001816 */ /* 0x008fe80000000005 */
[----:B------:R3:W-:Y:S04]  /*7500*/  @P1 SYNCS.ARRIVE.TRANS64.RED.A1T0 RZ, [R0+URZ], RZ ;  /* 0x000000ff00ff19a7 */ /* 0x0007e800081004ff */
.L_x_119:
[----:B------:R-:W4:Y:S01]  /*7510*/  @P1 SYNCS.PHASECHK.TRANS64.TRYWAIT P0, [R3+URZ+0x50], R4 ;  /* 0x00005004030015a7 */ /* 0x000f2200080011ff */
[----:B------:R-:W-:Y:S01]  /*7520*/  BSSY B1, `(.L_x_120) ;  /* 0x0000016000017945 */ /* 0x000fe20003800000 */
[----:B----4-:R-:W-:Y:S03]  /*7530*/  @P1 SEL R46, RZ, 0x1, !P0 ;  /* 0x00000001ff2e1807 */ /* 0x010fe60004000000 */
[----:B------:R-:W-:Y:S05]  /*7540*/  @!P1 BRA `(.L_x_121) ;  /* 0x00000000004c9947 */ /* 0x000fea0003800000 */
[----:B------:R-:W-:Y:S01]  /*7550*/  ISETP.NE.AND P0, PT, R46, RZ, PT ;  /* 0x000000ff2e00720c */ /* 0x000fe20003f05270 */
[----:B------:R-:W-:Y:S01]  /*7560*/  BSSY B0, `(.L_x_122) ;  /* 0x000000b000007945 */ /* 0x000fe20003800000 */
[----:B------:R-:W-:Y:S11]  /*7570*/  ISETP.NE.AND P1, PT, R60, RZ, PT ;  /* 0x000000ff3c00720c */ /* 0x000ff60003f25270 */
[----:B------:R-:W-:Y:S02]  /*7580*/  @!UPT UIADD3 URZ, UPT, UPT, URZ, URZ, URZ ;  /* 0x000000fffffff290 */ /* 0x000fe4000fffe0ff */
[C---:B------:R-:W-:Y:S01]  /*7590*/  @P1 IMAD R6, R47.reuse, 0x2000, R94 ;  /* 0x000020002f061824 */ /* 0x040fe200078e025e */
[C---:B------:R-:W-:Y:S01]  /*75a0*/  @P1 LEA R4, R47.reuse, R92, 0xd ;  /* 0x0000005c2f041211 */ /* 0x040fe200078e68ff */
[C---:B------:R-:W-:Y:S02]  /*75b0*/  @P1 IMAD R5, R47.reuse, 0x2000, R93 ;  /* 0x000020002f051824 */ /* 0x040fe400078e025d */
[----:B------:R-:W-:Y:S01]  /*75c0*/  @P1 IMAD R2, R47, 0x2000, R88 ;  /* 0x000020002f021824 */ /* 0x000fe200078e0258 */
[----:B------:R-:W-:Y:S06]  /*75d0*/  @P0 BRA `(.L_x_123) ;  /* 0x00000000000c0947 */ /* 0x000fec0003800000 */
[----:B---3--:R-:W-:Y:S04]  /*75e0*/  SHF.L.U32 R0, R91, 0x1f, RZ ;  /* 0x0000001f5b007819 */ /* 0x008fe800000006ff */
[----:B------:R-:W3:Y:S02]  /*75f0*/  SYNCS.PHASECHK.TRANS64.TRYWAIT P0, [R3+URZ+0x50], R0 ;  /* 0x00005000030075a7 */ /* 0x000ee400080011ff */
[----:B---3--:R-:W-:Y:S05]  /*7600*/  @!P0 BRA `(.L_x_124) ;  /* 0x00000034001c8947 */ /* 0x008fea0003800000 */
.L_x_123:
[----:B------:R-:W-:Y:S05]  /*7610*/  BSYNC B0 ;  /* 0x0000000000007941 */ /* 0x000fea0003800000 */
.L_x_122:
[----:B------:R-:W-:Y:S02]  /*7620*/  ISETP.NE.AND P0, PT, R60, RZ, PT ;  /* 0x000000ff3c00720c */ /* 0x000fe40003f05270 */
[----:B------:R-:W-:Y:S11]  /*7630*/  IADD3 R47, PT, PT, R47, 0x1, RZ ;  /* 0x000000012f2f7810 */ /* 0x000ff60007ffe0ff */
[----:B------:R4:W1:Y:S04]  /*7640*/  @P0 LDS.128 R48, [R6] ;  /* 0x0000000006300984 */ /* 0x0008680000000c00 */
[----:B------:R4:W1:Y:S04]  /*7650*/  @P0 LDS.128 R56, [R5+0x10] ;  /* 0x0000100005380984 */ /* 0x0008680000000c00 */
[----:B------:R4:W1:Y:S04]  /*7660*/  @P0 LDS.128 R64, [R4+0x20] ;  /* 0x0000200004400984 */ /* 0x0008680000000c00 */
[----:B------:R4:W1:Y:S02]  /*7670*/  @P0 LDS.128 R72, [R2+0x30] ;  /* 0x0000300002480984 */ /* 0x0008640000000c00 */
.L_x_121:
[----:B------:R-:W-:Y:S05]  /*7680*/  BSYNC B1 ;  /* 0x0000000000017941 */ /* 0x000fea0003800000 */
.L_x_120:
[----:B---3--:R-:W-:Y:S05]  /*7690*/  VIADD R0, R39, 0x20 ;  /* 0x0000002027007836 */ /* 0x008fea0000000000 */
[----:B------:R-:W-:Y:S04]  /*76a0*/  SHF.R.U32.HI R0, RZ, 0x15, R0 ;  /* 0x00000015ff007819 */ /* 0x000fe80000011600 */
[----:B------:R-:W-:Y:S11]  /*76b0*/  LOP3.LUT P0, RZ, R0, 0x3, R81, 0x48, !PT ;  /* 0x0000000300ff7812 */ /* 0x000ff60007804851 */
[----:B------:R-:W-:Y:S02]  /*76c0*/  @!UPT UIADD3 URZ, UPT, UPT, URZ, URZ, URZ ;  /* 0x000000fffffff290 */ /* 0x000fe4000fffe0ff */
[----:B------:R-:W-:Y:S05]  /*76d0*/  @!P0 BRA `(.L_x_125) ;  /* 0x0000000000408947 */ /* 0x000fea0003800000 */
[----:B------:R-:W3:Y:S01]  /*76e0*/  LDCU.64 UR8, c[0x4][0x70] ;  /* 0x01000e00ff0877ac */ /* 0x000ee20008000a00 */
[----:B------:R-:W-:Y:S01]  /*76f0*/  MOV R3, 0x0 ;  /* 0x0000000000037802 */ /* 0x000fe20000000f00 */
[----:B------:R-:W-:Y:S02]  /*7700*/  HFMA2 R12, -RZ, RZ, 0, 5.9604644775390625e-08 ;  /* 0x00000001ff0c7431 */ /* 0x000fe400000001ff */
[----:B------:R-:W-:Y:S02]  /*7710*/  IMAD.MOV.U32 R8, RZ, RZ, 0x192 ;  /* 0x00000192ff087424 */ /* 0x000fe400078e00ff */
[----:B------:R-:W-:Y:S01]  /*7720*/  IMAD.MOV.U32 R13, RZ, RZ, RZ ;  /* 0x000000ffff0d7224 */ /* 0x000fe200078e00ff */
[----:B------:R-:W5:Y:S01]  /*7730*/  LDCU.64 UR6, c[0x4][0x78] ;  /* 0x01000f00ff0677ac */ /* 0x000f620008000a00 */
[----:B----4-:R-:W4:Y:S01]  /*7740*/  LDC.64 R2, c[0x4][R3] ;  /* 0x0100000003027b82 */ /* 0x010f220000000a00 */
[----:B------:R-:W2:Y:S01]  /*7750*/  LDCU.64 UR4, c[0x4][0x10] ;  /* 0x01000200ff0477ac */ /* 0x000ea20008000a00 */
[----:B---3--:R-:W-:Y:S01]  /*7760*/  MOV R5, UR9 ;  /* 0x0000000900057c02 */ /* 0x008fe20008000f00 */
[----:B------:R-:W-:Y:S01]  /*7770*/  IMAD.U32 R4, RZ, RZ, UR8 ;  /* 0x00000008ff047e24 */ /* 0x000fe2000f8e00ff */
[----:B-----5:R-:W-:Y:S01]  /*7780*/  MOV R7, UR7 ;  /* 0x0000000700077c02 */ /* 0x020fe20008000f00 */
[----:B------:R-:W-:Y:S01]  /*7790*/  IMAD.U32 R6, RZ, RZ, UR6 ;  /* 0x00000006ff067e24 */ /* 0x000fe2000f8e00ff */
[----:B--2---:R-:W-:Y:S01]  /*77a0*/  MOV R11, UR5 ;  /* 0x00000005000b7c02 */ /* 0x004fe20008000f00 */
[----:B------:R-:W-:Y:S02]  /*77b0*/  IMAD.U32 R10, RZ, RZ, UR4 ;  /* 0x00000004ff0a7e24 */ /* 0x000fe4000f8e00ff */
[----:B------:R-:W-:Y:S07]  /*77c0*/  LEPC R20, `(.L_x_125) ;  /* 0x000000001014794e */ /* 0x000fee0000000000 */
[----:B-1--4-:R-:W-:Y:S05]  /*77d0*/  CALL.ABS.NOINC R2 ;  /* 0x0000000002007343 */ /* 0x012fea0003c00000 */
.L_x_125:
[----:B------:R-:W-:Y:S05]  /*77e0*/  WARPSYNC.ALL ;  /* 0x0000000000007948 */ /* 0x000fea0003800000 */
[----:B------:R-:W-:Y:S01]  /*77f0*/  R2UR UR4, R39 ;  /* 0x00000000270472ca */ /* 0x000fe200000e0000 */
[--C-:B-1----:R-:W-:Y:S01]  /*7800*/  HADD2.F32 R40, -RZ, R48.reuse.H0_H0 ;  /* 0x20000030ff287230 */ /* 0x102fe20000004100 */
[----:B------:R-:W1:Y:S01]  /*7810*/  S2R R99, SR_CgaCtaId ;  /* 0x0000000000637919 */ /* 0x000e620000008800 */
[----:B------:R-:W-:Y:S01]  /*7820*/  HADD2.F32 R43, -RZ, R48.H1_H1 ;  /* 0x30000030ff2b7230 */ /* 0x000fe20000004100 */
[----:B------:R-:W-:Y:S01]  /*7830*/  ISETP.NE.AND P6, PT, R97, RZ, PT ;  /* 0x000000ff6100720c */ /* 0x000fe20003fc5270 */
[----:B------:R-:W-:Y:S01]  /*7840*/  HADD2.F32 R42, -RZ, R49.H1_H1 ;  /* 0x30000031ff2a7230 */ /* 0x000fe20000004100 */
[----:B------:R-:W-:Y:S01]  /*7850*/  ISETP.NE.AND P0, PT, R96, RZ, PT ;  /* 0x000000ff6000720c */ /* 0x000fe20003f05270 */
[--C-:B------:R-:W-:Y:S01]  /*7860*/  HADD2.F32 R44, -RZ, R50.reuse.H1_H1 ;  /* 0x30000032ff2c7230 */ /* 0x100fe20000004100 */
[----:B------:R-:W-:Y:S01]  /*7870*/  MOV R61, UR46 ;  /* 0x0000002e003d7c02 */ /* 0x000fe20008000f00 */
[----:B------:R-:W-:Y:S01]  /*7880*/  HADD2.F32 R45, -RZ, R59.H0_H0 ;  /* 0x2000003bff2d7230 */ /* 0x000fe20000004100 */
[----:B------:R-:W-:Y:S01]  /*7890*/  BSSY.RECONVERGENT B0, `(.L_x_126) ;  /* 0x000008d000007945 */ /* 0x000fe20003800200 */
[----:B------:R-:W-:Y:S02]  /*78a0*/  LEA R62, R47, UR43, 0x3 ;  /* 0x0000002b2f3e7c11 */ /* 0x000fe4000f8e18ff */
[----:B----4-:R-:W3:Y:S04]  /*78b0*/  LDTM.x32 R4, tmem[UR4+0x20] ;  /* 0x00002004000479ee */ /* 0x010ee800082c0000 */
[----:B------:R-:W-:Y:S04]  /*78c0*/  @P6 LEA R61, R61, UR43, 0x3 ;  /* 0x0000002b3d3d6c11 */ /* 0x000fe8000f8e18ff */
[----:B------:R-:W-:Y:S02]  /*78d0*/  @P6 IADD3 R104, PT, PT, R61, 0x70, RZ ;  /* 0x000000703d686810 */ /* 0x000fe40007ffe0ff */
[----:B------:R-:W-:Y:S01]  /*78e0*/  @P6 SHF.L.U32 R61, R91, 0x1f, RZ ;  /* 0x0000001f5b3d6819 */ /* 0x000fe200000006ff */
[C---:B---3--:R-:W-:Y:S01]  /*78f0*/  FMUL R0, R38.reuse, R4 ;  /* 0x0000000426007220 */ /* 0x048fe20000400000 */
[C---:B------:R-:W-:Y:S01]  /*7900*/  FMUL R2, R38.reuse, R5 ;  /* 0x0000000526027220 */ /* 0x040fe20000400000 */
[C---:B------:R-:W-:Y:S01]  /*7910*/  FMUL R3, R38.reuse, R6 ;  /* 0x0000000626037220 */ /* 0x040fe20000400000 */
[C---:B------:R-:W-:Y:S01]  /*7920*/  FMUL R7, R38.reuse, R7 ;  /* 0x0000000726077220 */ /* 0x040fe20000400000 */
[C---:B------:R-:W-:Y:S01]  /*7930*/  FFMA R0, R41.reuse, R40, R0 ;  /* 0x0000002829007223 */ /* 0x040fe20000000000 */
[----:B------:R-:W-:Y:S02]  /*7940*/  HADD2.F32 R40, -RZ, R49.H0_H0 ;  /* 0x20000031ff287230 */ /* 0x000fe40000004100 */
[C---:B------:R-:W-:Y:S01]  /*7950*/  FFMA R2, R41.reuse, R43, R2 ;  /* 0x0000002b29027223 */ /* 0x040fe20000000002 */
[C---:B------:R-:W-:Y:S01]  /*7960*/  FMUL R4, R38.reuse, R8 ;  /* 0x0000000826047220 */ /* 0x040fe20000400000 */
[--C-:B------:R-:W-:Y:S02]  /*7970*/  HADD2.F32 R43, -RZ, R51.reuse.H0_H0 ;  /* 0x20000033ff2b7230 */ /* 0x100fe40000004100 */
[----:B------:R-:W-:Y:S01]  /*7980*/  FMUL R5, R38, R9 ;  /* 0x0000000926057220 */ /* 0x000fe20000400000 */
[C---:B------:R-:W-:Y:S01]  /*7990*/  FFMA R3, R41.reuse, R40, R3 ;  /* 0x0000002829037223 */ /* 0x040fe20000000003 */
[----:B------:R-:W-:Y:S01]  /*79a0*/  HADD2.F32 R40, -RZ, R50.H0_H0 ;  /* 0x20000032ff287230 */ /* 0x000fe20000004100 */
[----:B------:R-:W-:Y:S01]  /*79b0*/  F2FP.F16.F32.PACK_AB R52, R2, R0 ;  /* 0x000000000234723e */ /* 0x000fe200000000ff */
[C---:B------:R-:W-:Y:S01]  /*79c0*/  FFMA R7, R41.reuse, R42, R7 ;  /* 0x0000002a29077223 */ /* 0x040fe20000000007 */
[----:B------:R-:W-:Y:S02]  /*79d0*/  HADD2.F32 R42, -RZ, R51.H1_H1 ;  /* 0x30000033ff2a7230 */ /* 0x000fe40000004100 */
[C---:B------:R-:W-:Y:S01]  /*79e0*/  FMUL R6, R38.reuse, R10 ;  /* 0x0000000a26067220 */ /* 0x040fe20000400000 */
[C---:B------:R-:W-:Y:S01]  /*79f0*/  FFMA R4, R41.reuse, R40, R4 ;  /* 0x0000002829047223 */ /* 0x040fe20000000004 */
[----:B------:R-:W-:Y:S01]  /*7a00*/  FFMA R5, R41, R44, R5 ;  /* 0x0000002c29057223 */ /* 0x000fe20000000005 */
[----:B------:R-:W-:Y:S01]  /*7a10*/  F2FP.F16.F32.PACK_AB R53, R7, R3 ;  /* 0x000000030735723e */ /* 0x000fe200000000ff */
[----:B------:R-:W-:Y:S01]  /*7a20*/  FFMA R6, R41, R43, R6 ;  /* 0x0000002b29067223 */ /* 0x000fe20000000006 */
[C---:B------:R-:W-:Y:S01]  /*7a30*/  FMUL R11, R38.reuse, R11 ;  /* 0x0000000b260b7220 */ /* 0x040fe20000400000 */
[--C-:B------:R-:W-:Y:S01]  /*7a40*/  HADD2.F32 R40, -RZ, R56.reuse.H0_H0 ;  /* 0x20000038ff287230 */ /* 0x100fe20000004100 */
[----:B------:R-:W-:Y:S01]  /*7a50*/  F2FP.F16.F32.PACK_AB R54, R5, R4 ;  /* 0x000000040536723e */ /* 0x000fe200000000ff */
[C---:B------:R-:W-:Y:S01]  /*7a60*/  FMUL R8, R38.reuse, R12 ;  /* 0x0000000c26087220 */ /* 0x040fe20000400000 */
[C---:B------:R-:W-:Y:S01]  /*7a70*/  FFMA R11, R41.reuse, R42, R11 ;  /* 0x0000002a290b7223 */ /* 0x040fe2000000000b */
[----:B------:R-:W-:Y:S02]  /*7a80*/  HADD2.F32 R42, -RZ, R56.H1_H1 ;  /* 0x30000038ff2a7230 */ /* 0x000fe40000004100 */
[C---:B------:R-:W-:Y:S01]  /*7a90*/  FMUL R9, R38.reuse, R13 ;  /* 0x0000000d26097220 */ /* 0x040fe20000400000 */
[--C-:B------:R-:W-:Y:S02]  /*7aa0*/  HADD2.F32 R43, -RZ, R57.reuse.H0_H0 ;  /* 0x20000039ff2b7230 */ /* 0x100fe40000004100 */
[----:B------:R-:W-:Y:S01]  /*7ab0*/  FFMA R8, R41, R40, R8 ;  /* 0x0000002829087223 */ /* 0x000fe20000000008 */
[----:B------:R-:W-:Y:S01]  /*7ac0*/  F2FP.F16.F32.PACK_AB R55, R11, R6 ;  /* 0x000000060b37723e */ /* 0x000fe200000000ff */
[----:B------:R-:W-:Y:S01]  /*7ad0*/  FFMA R9, R41, R42, R9 ;  /* 0x0000002a29097223 */ /* 0x000fe20000000009 */
[C---:B------:R-:W-:Y:S01]  /*7ae0*/  FMUL R10, R38.reuse, R14 ;  /* 0x0000000e260a7220 */ /* 0x040fe20000400000 */
[----:B------:R-:W-:Y:S02]  /*7af0*/  HADD2.F32 R40, -RZ, R57.H1_H1 ;  /* 0x30000039ff287230 */ /* 0x000fe40000004100 */
[C---:B------:R-:W-:Y:S01]  /*7b00*/  FMUL R15, R38.reuse, R15 ;  /* 0x0000000f260f7220 */ /* 0x040fe20000400000 */
[----:B------:R3:W-:Y:S01]  /*7b10*/  STS.128 [R94+0x2000], R52 ;  /* 0x002000345e007388 */ /* 0x0007e20000000c00 */
[----:B------:R-:W-:Y:S01]  /*7b20*/  F2FP.F16.F32.PACK_AB R68, R9, R8 ;  /* 0x000000080944723e */ /* 0x000fe200000000ff */
[C---:B------:R-:W-:Y:S01]  /*7b30*/  FFMA R10, R41.reuse, R43, R10 ;  /* 0x0000002b290a7223 */ /* 0x040fe2000000000a */
[--C-:B------:R-:W-:Y:S02]  /*7b40*/  HADD2.F32 R43, -RZ, R58.reuse.H0_H0 ;  /* 0x2000003aff2b7230 */ /* 0x100fe40000004100 */
[----:B------:R-:W-:Y:S01]  /*7b50*/  FFMA R15, R41, R40, R15 ;  /* 0x00000028290f7223 */ /* 0x000fe2000000000f */
[C---:B------:R-:W-:Y:S01]  /*7b60*/  FMUL R12, R38.reuse, R16 ;  /* 0x00000010260c7220 */ /* 0x040fe20000400000 */
[----:B------:R-:W-:Y:S02]  /*7b70*/  HADD2.F32 R42, -RZ, R58.H1_H1 ;  /* 0x3000003aff2a7230 */ /* 0x000fe40000004100 */
[C---:B------:R-:W-:Y:S01]  /*7b80*/  FMUL R13, R38.reuse, R17 ;  /* 0x00000011260d7220 */ /* 0x040fe20000400000 */
[C---:B------:R-:W-:Y:S01]  /*7b90*/  FMUL R14, R38.reuse, R18 ;  /* 0x00000012260e7220 */ /* 0x040fe20000400000 */
[----:B------:R-:W-:Y:S01]  /*7ba0*/  F2FP.F16.F32.PACK_AB R69, R15, R10 ;  /* 0x0000000a0f45723e */ /* 0x000fe200000000ff */
[C---:B------:R-:W-:Y:S01]  /*7bb0*/  FFMA R12, R41.reuse, R43, R12 ;  /* 0x0000002b290c7223 */ /* 0x040fe2000000000c */
[----:B------:R-:W-:Y:S02]  /*7bc0*/  HADD2.F32 R40, -RZ, R59.H1_H1 ;  /* 0x3000003bff287230 */ /* 0x000fe40000004100 */
[C---:B------:R-:W-:Y:S01]  /*7bd0*/  FFMA R13, R41.reuse, R42, R13 ;  /* 0x0000002a290d7223 */ /* 0x040fe2000000000d */
[C---:B------:R-:W-:Y:S01]  /*7be0*/  FMUL R19, R38.reuse, R19 ;  /* 0x0000001326137220 */ /* 0x040fe20000400000 */
[--C-:B------:R-:W-:Y:S02]  /*7bf0*/  HADD2.F32 R43, -RZ, R64.reuse.H0_H0 ;  /* 0x20000040ff2b7230 */ /* 0x100fe40000004100 */
[C---:B------:R-:W-:Y:S01]  /*7c00*/  FMUL R16, R38.reuse, R20 ;  /* 0x0000001426107220 */ /* 0x040fe20000400000 */
[----:B------:R-:W-:Y:S02]  /*7c10*/  HADD2.F32 R42, -RZ, R64.H1_H1 ;  /* 0x30000040ff2a7230 */ /* 0x000fe40000004100 */
[C---:B------:R-:W-:Y:S01]  /*7c20*/  FMUL R17, R38.reuse, R21 ;  /* 0x0000001526117220 */ /* 0x040fe20000400000 */
[C---:B------:R-:W-:Y:S01]  /*7c30*/  FFMA R14, R41.reuse, R45, R14 ;  /* 0x0000002d290e7223 */ /* 0x040fe2000000000e */
[C---:B------:R-:W-:Y:S01]  /*7c40*/  FFMA R19, R41.reuse, R40, R19 ;  /* 0x0000002829137223 */ /* 0x040fe20000000013 */
[--C-:B------:R-:W-:Y:S02]  /*7c50*/  HADD2.F32 R45, -RZ, R65.reuse.H0_H0 ;  /* 0x20000041ff2d7230 */ /* 0x100fe40000004100 */
[C---:B------:R-:W-:Y:S01]  /*7c60*/  FFMA R16, R41.reuse, R43, R16 ;  /* 0x0000002b29107223 */ /* 0x040fe20000000010 */
[C---:B------:R-:W-:Y:S01]  /*7c70*/  FMUL R18, R38.reuse, R22 ;  /* 0x0000001626127220 */ /* 0x040fe20000400000 */
[----:B------:R-:W-:Y:S02]  /*7c80*/  HADD2.F32 R40, -RZ, R65.H1_H1 ;  /* 0x30000041ff287230 */ /* 0x000fe40000004100 */
[C---:B------:R-:W-:Y:S01]  /*7c90*/  FFMA R17, R41.reuse, R42, R17 ;  /* 0x0000002a29117223 */ /* 0x040fe20000000011 */
[C---:B------:R-:W-:Y:S01]  /*7ca0*/  FMUL R23, R38.reuse, R23 ;  /* 0x0000001726177220 */ /* 0x040fe20000400000 */
[--C-:B------:R-:W-:Y:S02]  /*7cb0*/  HADD2.F32 R42, -RZ, R66.reuse.H0_H0 ;  /* 0x20000042ff2a7230 */ /* 0x100fe40000004100 */
[C---:B------:R-:W-:Y:S01]  /*7cc0*/  FMUL R20, R38.reuse, R24 ;  /* 0x0000001826147220 */ /* 0x040fe20000400000 */
[C---:B------:R-:W-:Y:S01]  /*7cd0*/  FFMA R18, R41.reuse, R45, R18 ;  /* 0x0000002d29127223 */ /* 0x040fe20000000012 */
        /* <DEDUP_REMOVED lines=11> */
[----:B------:R-:W-:Y:S01]  /*7d90*/  FFMA R27, R41, R42, R27 ;  /* 0x0000002a291b7223 */ /* 0x000fe2000000001b */
        /* <DEDUP_REMOVED lines=17> */
[--C-:B------:R-:W-:Y:S02]  /*7eb0*/  HADD2.F32 R45, -RZ, R75.reuse.H0_H0 ;  /* 0x2000004bff2d7230 */ /* 0x100fe40000004100 */
[C---:B------:R-:W-:Y:S01]  /*7ec0*/  FMUL R30, R38.reuse, R34 ;  /* 0x00000022261e7220 */ /* 0x040fe20000400000 */
[----:B------:R-:W-:Y:S02]  /*7ed0*/  HADD2.F32 R44, -RZ, R75.H1_H1 ;  /* 0x3000004bff2c7230 */ /* 0x000fe40000004100 */
[----:B------:R-:W-:Y:S01]  /*7ee0*/  FFMA R31, R41, R40, R31 ;  /* 0x00000028291f7223 */ /* 0x000fe2000000001f */
[----:B------:R-:W-:Y:S01]  /*7ef0*/  FMUL R35, R38, R35 ;  /* 0x0000002326237220 */ /* 0x000fe20000400000 */
[----:B---3--:R-:W-:Y:S01]  /*7f00*/  F2FP.F16.F32.PACK_AB R52, R17, R16 ;  /* 0x000000101134723e */ /* 0x008fe200000000ff */
        /* <DEDUP_REMOVED lines=11> */
[----:B------:R-:W-:Y:S02]  /*7fc0*/  F2FP.F16.F32.PACK_AB R103, R35, R30 ;  /* 0x0000001e2367723e */ /* 0x000fe400000000ff */
[----:B-1----:R-:W-:Y:S03]  /*7fd0*/  @P6 PRMT R104, R99, 0x654, R104 ;  /* 0x0000065463686816 */ /* 0x002fe60000000068 */
[----:B------:R4:W-:Y:S01]  /*7fe0*/  STS.128 [R88+0x2030], R100 ;  /* 0x0020306458007388 */ /* 0x0009e20000000c00 */
[----:B------:R-:W-:Y:S01]  /*7ff0*/  @!PT LDS RZ, [RZ] ;  /* 0x00000000fffff984 */ /* 0x000fe20000000800 */
[----:B------:R-:W-:Y:S01]  /*8000*/  @!PT LDS RZ, [RZ] ;  /* 0x00000000fffff984 */ /* 0x000fe20000000800 */
[----:B------:R-:W-:Y:S01]  /*8010*/  @!PT LDS RZ, [RZ] ;  /* 0x00000000fffff984 */ /* 0x000fe20000000800 */
[----:B------:R-:W-:Y:S01]  /*8020*/  @!PT LDS RZ, [RZ] ;  /* 0x00000000fffff984 */ /* 0x000fe20000000800 */
[----:B------:R1:W-:Y:S07]  /*8030*/  MEMBAR.ALL.CTA ;  /* 0x0000000000007992 */ /* 0x0003ee0000008000 */
[----:B-1----:R-:W1:Y:S02]  /*8040*/  FENCE.VIEW.ASYNC.S ;  /* 0x00000000000073c6 */ /* 0x002e640000000000 */
[----:B-1----:R-:W-:Y:S06]  /*8050*/  BAR.SYNC.DEFER_BLOCKING 0x1, 0x80 ;  /* 0x0042000000007b1d */ /* 0x002fec0000010000 */
[----:B------:R-:W-:Y:S05]  /*8060*/  @P0 BRA `(.L_x_127) ;  /* 0x00000000003c0947 */ /* 0x000fea0003800000 */
[----:B------:R-:W1:Y:S01]  /*8070*/  LDCU.64 UR6, c[0x0][0x348] ;  /* 0x00006900ff0677ac */ /* 0x000e620008000a00 */
[----:B------:R-:W-:Y:S02]  /*8080*/  UIADD3 UR13, UPT, UPT, UR49, 0x20, URZ ;  /* 0x00000020310d7890 */ /* 0x000fe4000fffe0ff */
[----:B------:R-:W-:Y:S01]  /*8090*/  UIADD3 UR12, UPT, UPT, UR43, 0x2200, URZ ;  /* 0x000022002b0c7890 */ /* 0x000fe2000fffe0ff */
[----:B------:R-:W-:Y:S01]  /*80a0*/  UMOV UR14, UR50 ;  /* 0x00000032000e7c82 */ /* 0x000fe20008000000 */
[----:B------:R-:W-:Y:S01]  /*80b0*/  UMOV UR15, UR36 ;  /* 0x00000024000f7c82 */ /* 0x000fe20008000000 */
[----:B------:R-:W-:Y:S02]  /*80c0*/  UIADD3 UR9, UPT, UPT, UR49, 0xa0, URZ ;  /* 0x000000a031097890 */ /* 0x000fe4000fffe0ff */
[----:B------:R-:W-:Y:S01]  /*80d0*/  UIADD3 UR8, UPT, UPT, UR43, 0x3200, URZ ;  /* 0x000032002b087890 */ /* 0x000fe2000fffe0ff */
[----:B------:R-:W-:Y:S01]  /*80e0*/  UMOV UR10, UR50 ;  /* 0x00000032000a7c82 */ /* 0x000fe20008000000 */
[----:B------:R-:W-:Y:S01]  /*80f0*/  UMOV UR11, UR36 ;  /* 0x00000024000b7c82 */ /* 0x000fe20008000000 */
[----:B-1----:R-:W-:Y:S04]  /*8100*/  UIADD3 UR4, UP0, UPT, UR6, 0x680, URZ ;  /* 0x0000068006047890 */ /* 0x002fe8000ff1e0ff */
[----:B------:R-:W-:Y:S09]  /*8110*/  UIADD3.X UR5, UPT, UPT, URZ, UR7, URZ, UP0, !UPT ;  /* 0x00000007ff057290 */ /* 0x000ff200087fe4ff */
[----:B------:R1:W-:Y:S01]  /*8120*/  UTMASTG.3D [UR12], [UR4] ;  /* 0x0000000c040073b5 */ /* 0x0003e20008010000 */
[----:B------:R1:W-:Y:S01]  /*8130*/  UTMASTG.3D [UR8], [UR4] ;  /* 0x00000008040073b5 */ /* 0x0003e20008010000 */
[----:B------:R0:W-:Y:S01]  /*8140*/  UTMACMDFLUSH ;  /* 0x00000000000079b7 */ /* 0x0001e20000000000 */
[----:B-1----:R-:W-:Y:S04]  /*8150*/  DEPBAR.LE SB0, 0x1 ;  /* 0x000080400000791a */ /* 0x002fe80000000000 */
.L_x_127:
[----:B------:R-:W-:Y:S05]  /*8160*/  BSYNC.RECONVERGENT B0 ;  /* 0x0000000000007941 */ /* 0x000fea0003800200 */
.L_x_126:
[----:B------:R-:W-:Y:S01]  /*8170*/  BAR.SYNC.DEFER_BLOCKING 0x1, 0x80 ;  /* 0x0042000000007b1d */ /* 0x000fe20000010000 */
[----:B------:R-:W-:Y:S04]  /*8180*/  UIADD3 UR4, UPT, UPT, UR46, 0x1, URZ ;  /* 0x000000012e047890 */ /* 0x000fe8000fffe0ff */
[----:B------:R-:W-:Y:S04]  /*8190*/  UISETP.NE.AND UP0, UPT, UR4, 0x4, UPT ;  /* 0x000000040400788c */ /* 0x000fe8000bf05270 */
[----:B------:R-:W-:Y:S01]  /*81a0*/  USEL UR44, UR4, URZ, UP0 ;  /* 0x000000ff042c7287 */ /* 0x000fe20008000000 */
[----:B------:R1:W-:Y:S01]  /*81b0*/  @P6 SYNCS.ARRIVE.TRANS64.RED.A1T0 RZ, [R104+URZ], RZ ;  /* 0x000000ff68ff69a7 */ /* 0x0003e200081004ff */
[----:B------:R-:W-:Y:S01]  /*81c0*/  BSSY B1, `(.L_x_128) ;  /* 0x0000017000017945 */ /* 0x000fe20003800000 */
[----:B------:R-:W3:Y:S02]  /*81d0*/  @P6 SYNCS.PHASECHK.TRANS64.TRYWAIT P0, [R62+URZ+0x50], R61 ;  /* 0x0000503d3e0065a7 */ /* 0x000ee400080011ff */
[----:B---3--:R-:W-:Y:S01]  /*81e0*/  @P6 SEL R46, RZ, 0x1, !P0 ;  /* 0x00000001ff2e6807 */ /* 0x008fe20004000000 */
[----:B-1----:R-:W-:Y:S06]  /*81f0*/  @!P6 BRA `(.L_x_129) ;  /* 0x00000000004ce947 */ /* 0x002fec0003800000 */
        /* <DEDUP_REMOVED lines=9> */
[----:B------:R-:W-:Y:S04]  /*8290*/  SHF.L.U32 R5, R91, 0x1f, RZ ;  /* 0x0000001f5b057819 */ /* 0x000fe800000006ff */
[----:B------:R-:W1:Y:S02]  /*82a0*/  SYNCS.PHASECHK.TRANS64.TRYWAIT P0, [R62+URZ+0x50], R5 ;  /* 0x000050053e0075a7 */ /* 0x000e6400080011ff */
[----:B-1----:R-:W-:Y:S05]  /*82b0*/  @!P0 BRA `(.L_x_132) ;  /* 0x0000002800048947 */ /* 0x002fea0003800000 */
.L_x_131:
[----:B------:R-:W-:Y:S05]  /*82c0*/  BSYNC B0 ;  /* 0x0000000000007941 */ /* 0x000fea0003800000 */
.L_x_130:
[----:B------:R-:W-:Y:S02]  /*82d0*/  ISETP.NE.AND P0, PT, R60, RZ, PT ;  /* 0x000000ff3c00720c */ /* 0x000fe40003f05270 */
[----:B------:R-:W-:Y:S11]  /*82e0*/  IADD3 R47, PT, PT, R47, 0x1, RZ ;  /* 0x000000012f2f7810 */ /* 0x000ff60007ffe0ff */
[----:B------:R3:W1:Y:S04]  /*82f0*/  @P0 LDS.128 R48, [R4] ;  /* 0x0000000004300984 */ /* 0x0006680000000c00 */
[----:B------:R3:W1:Y:S04]  /*8300*/  @P0 LDS.128 R56, [R3+0x10] ;  /* 0x0000100003380984 */ /* 0x0006680000000c00 */
[----:B------:R3:W1:Y:S04]  /*8310*/  @P0 LDS.128 R64, [R2+0x20] ;  /* 0x0000200002400984 */ /* 0x0006680000000c00 */
[----:B------:R3:W1:Y:S02]  /*8320*/  @P0 LDS.128 R72, [R0+0x30] ;  /* 0x0000300000480984 */ /* 0x0006640000000c00 */
.L_x_129:
[----:B------:R-:W-:Y:S05]  /*8330*/  BSYNC B1 ;  /* 0x0000000000017941 */ /* 0x000fea0003800000 */
.L_x_128:
[----:B---3--:R-:W-:Y:S05]  /*8340*/  VIADD R0, R39, 0x40 ;  /* 0x0000004027007836 */ /* 0x008fea0000000000 */
[----:B------:R-:W-:Y:S04]  /*8350*/  SHF.R.U32.HI R0, RZ, 0x15, R0 ;  /* 0x00000015ff007819 */ /* 0x000fe80000011600 */
[----:B------:R-:W-:Y:S11]  /*8360*/  LOP3.LUT P0, RZ, R0, 0x3, R81, 0x48, !PT ;  /* 0x0000000300ff7812 */ /* 0x000ff60007804851 */
[----:B------:R-:W-:Y:S02]  /*8370*/  @!UPT UIADD3 URZ, UPT, UPT, URZ, URZ, URZ ;  /* 0x000000fffffff290 */ /* 0x000fe4000fffe0ff */
[----:B------:R-:W-:Y:S05]  /*8380*/  @!P0 BRA `(.L_x_133) ;  /* 0x0000000000408947 */ /* 0x000fea0003800000 */
[----:B------:R-:W1:Y:S01]  /*8390*/  LDCU.64 UR8, c[0x4][0x70] ;  /* 0x01000e00ff0877ac */ /* 0x000e620008000a00 */
[----:B------:R-:W-:Y:S01]  /*83a0*/  MOV R3, 0x0 ;  /* 0x0000000000037802 */ /* 0x000fe20000000f00 */
[----:B------:R-:W-:Y:S02]  /*83b0*/  HFMA2 R12, -RZ, RZ, 0, 5.9604644775390625e-08 ;  /* 0x00000001ff0c7431 */ /* 0x000fe400000001ff */
[----:B------:R-:W-:Y:S02]  /*83c0*/  IMAD.MOV.U32 R8, RZ, RZ, 0x192 ;  /* 0x00000192ff087424 */ /* 0x000fe400078e00ff */
[----:B------:R-:W-:Y:S01]  /*83d0*/  IMAD.MOV.U32 R13, RZ, RZ, RZ ;  /* 0x000000ffff0d7224 */ /* 0x000fe200078e00ff */
[----:B------:R-:W3:Y:S01]  /*83e0*/  LDCU.64 UR6, c[0x4][0x78] ;  /* 0x01000f00ff0677ac */ /* 0x000ee20008000a00 */
[----:B------:R-:W2:Y:S01]  /*83f0*/  LDC.64 R2, c[0x4][R3] ;  /* 0x0100000003027b82 */ /* 0x000ea20000000a00 */
[----:B------:R-:W5:Y:S01]  /*8400*/  LDCU.64 UR4, c[0x4][0x10] ;  /* 0x01000200ff0477ac */ /* 0x000f620008000a00 */
[----:B-1----:R-:W-:Y:S01]  /*8410*/  MOV R5, UR9 ;  /* 0x0000000900057c02 */ /* 0x002fe20008000f00 */
[----:B------:R-:W-:Y:S01]  /*8420*/  IMAD.U32 R4, RZ, RZ, UR8 ;  /* 0x00000008ff047e24 */ /* 0x000fe2000f8e00ff */
[----:B---3--:R-:W-:Y:S01]  /*8430*/  MOV R7, UR7 ;  /* 0x0000000700077c02 */ /* 0x008fe20008000f00 */
[----:B------:R-:W-:Y:S01]  /*8440*/  IMAD.U32 R6, RZ, RZ, UR6 ;  /* 0x00000006ff067e24 */ /* 0x000fe2000f8e00ff */
[----:B-----5:R-:W-:Y:S01]  /*8450*/  MOV R11, UR5 ;  /* 0x00000005000b7c02 */ /* 0x020fe20008000f00 */
[----:B------:R-:W-:Y:S02]  /*8460*/  IMAD.U32 R10, RZ, RZ, UR4 ;  /* 0x00000004ff0a7e24 */ /* 0x000fe4000f8e00ff */
[----:B------:R-:W-:Y:S07]  /*8470*/  LEPC R20, `(.L_x_133) ;  /* 0x000000001014794e */ /* 0x000fee0000000000 */
[----:B--2-4-:R-:W-:Y:S05]  /*8480*/  CALL.ABS.NOINC R2 ;  /* 0x0000000002007343 */ /* 0x014fea0003c00000 */
.L_x_133:
[----:B------:R-:W-:Y:S05]  /*8490*/  WARPSYNC.ALL ;  /* 0x0000000000007948 */ /* 0x000fea0003800000 */
[----:B------:R-:W-:Y:S01]  /*84a0*/  R2UR UR4, R39 ;  /* 0x00000000270472ca */ /* 0x000fe200000e0000 */
[--C-:B-1----:R-:W-:Y:S01]  /*84b0*/  HADD2.F32 R40, -RZ, R48.reuse.H0_H0 ;  /* 0x20000030ff287230 */ /* 0x102fe20000004100 */
[----:B------:R-:W-:Y:S01]  /*84c0*/  ISETP.NE.AND P6, PT, R97, RZ, PT ;  /* 0x000000ff6100720c */ /* 0x000fe20003fc5270 */
[----:B------:R-:W-:Y:S01]  /*84d0*/  HADD2.F32 R43, -RZ, R48.H1_H1 ;  /* 0x30000030ff2b7230 */ /* 0x000fe20000004100 */
[----:B------:R-:W-:Y:S01]  /*84e0*/  ISETP.NE.AND P0, PT, R96, RZ, PT ;  /* 0x000000ff6000720c */ /* 0x000fe20003f05270 */
[----:B------:R-:W-:Y:S01]  /*84f0*/  HADD2.F32 R42, -RZ, R49.H0_H0 ;  /* 0x20000031ff2a7230 */ /* 0x000fe20000004100 */
[----:B------:R-:W-:Y:S01]  /*8500*/  MOV R61, UR44 ;  /* 0x0000002c003d7c02 */ /* 0x000fe20008000f00 */
[--C-:B------:R-:W-:Y:S01]  /*8510*/  HADD2.F32 R45, -RZ, R51.reuse.H0_H0 ;  /* 0x20000033ff2d7230 */ /* 0x100fe20000004100 */
[----:B------:R-:W-:Y:S01]  /*8520*/  BSSY.RECONVERGENT B0, `(.L_x_134) ;  /* 0x000008e000007945 */ /* 0x000fe20003800200 */
[----:B------:R-:W-:Y:S04]  /*8530*/  HADD2.F32 R44, -RZ, R51.H1_H1 ;  /* 0x30000033ff2c7230 */ /* 0x000fe80000004100 */
[----:B------:R-:W1:Y:S02]  /*8540*/  LDTM.x32 R4, tmem[UR4+0x40] ;  /* 0x00004004000479ee */ /* 0x000e6400082c0000 */
[----:B------:R-:W-:Y:S02]  /*8550*/  @P6 LEA R61, R61, UR43, 0x3 ;  /* 0x0000002b3d3d6c11 */ /* 0x000fe4000f8e18ff */
[----:B------:R-:W-:Y:S02]  /*8560*/  @P6 SHF.L.U32 R104, R91, 0x1f, RZ ;  /* 0x0000001f5b686819 */ /* 0x000fe400000006ff */
[----:B------:R-:W-:Y:S02]  /*8570*/  @P6 IADD3 R62, PT, PT, R61, 0x70, RZ ;  /* 0x000000703d3e6810 */ /* 0x000fe40007ffe0ff */
[----:B------:R-:W-:Y:S02]  /*8580*/  LEA R61, R47, UR43, 0x3 ;  /* 0x0000002b2f3d7c11 */ /* 0x000fe4000f8e18ff */
[----:B------:R-:W-:Y:S01]  /*8590*/  @P6 PRMT R62, R99, 0x654, R62 ;  /* 0x00000654633e6816 */ /* 0x000fe2000000003e */
[C---:B-1----:R-:W-:Y:S01]  /*85a0*/  FMUL R0, R38.reuse, R4 ;  /* 0x0000000426007220 */ /* 0x042fe20000400000 */
[C---:B------:R-:W-:Y:S01]  /*85b0*/  FMUL R2, R38.reuse, R5 ;  /* 0x0000000526027220 */ /* 0x040fe20000400000 */
[C---:B------:R-:W-:Y:S01]  /*85c0*/  FMUL R3, R38.reuse, R6 ;  /* 0x0000000626037220 */ /* 0x040fe20000400000 */
        /* <DEDUP_REMOVED lines=8> */
[----:B----4-:R-:W-:Y:S01]  /*8650*/  F2FP.F16.F32.PACK_AB R68, R2, R0 ;  /* 0x000000000244723e */ /* 0x010fe200000000ff */
[C---:B------:R-:W-:Y:S01]  /*8660*/  FFMA R7, R41.reuse, R40, R7 ;  /* 0x0000002829077223 */ /* 0x040fe20000000007 */
[----:B------:R-:W-:Y:S01]  /*8670*/  FFMA R4, R41, R43, R4 ;  /* 0x0000002b29047223 */ /* 0x000fe20000000004 */
[C---:B------:R-:W-:Y:S01]  /*8680*/  FMUL R5, R38.reuse, R9 ;  /* 0x0000000926057220 */ /* 0x040fe20000400000 */
[C---:B------:R-:W-:Y:S01]  /*8690*/  FMUL R6, R38.reuse, R10 ;  /* 0x0000000a26067220 */ /* 0x040fe20000400000 */
[C---:B------:R-:W-:Y:S01]  /*86a0*/  FMUL R11, R38.reuse, R11 ;  /* 0x0000000b260b7220 */ /* 0x040fe20000400000 */
[--C-:B------:R-:W-:Y:S01]  /*86b0*/  HADD2.F32 R40, -RZ, R56.reuse.H0_H0 ;  /* 0x20000038ff287230 */ /* 0x100fe20000004100 */
[----:B------:R-:W-:Y:S01]  /*86c0*/  F2FP.F16.F32.PACK_AB R69, R7, R3 ;  /* 0x000000030745723e */ /* 0x000fe200000000ff */
[C---:B------:R-:W-:Y:S01]  /*86d0*/  FFMA R5, R41.reuse, R42, R5 ;  /* 0x0000002a29057223 */ /* 0x040fe20000000005 */
[C---:B------:R-:W-:Y:S01]  /*86e0*/  FFMA R6, R41.reuse, R45, R6 ;  /* 0x0000002d29067223 */ /* 0x040fe20000000006 */
[----:B------:R-:W-:Y:S01]  /*86f0*/  FFMA R11, R41, R44, R11 ;  /* 0x0000002c290b7223 */ /* 0x000fe2000000000b */
[C---:B------:R-:W-:Y:S01]  /*8700*/  FMUL R8, R38.reuse, R12 ;  /* 0x0000000c26087220 */ /* 0x040fe20000400000 */
[----:B------:R-:W-:Y:S01]  /*8710*/  HADD2.F32 R42, -RZ, R56.H1_H1 ;  /* 0x30000038ff2a7230 */ /* 0x000fe20000004100 */
[----:B------:R-:W-:Y:S01]  /*8720*/  F2FP.F16.F32.PACK_AB R70, R5, R4 ;  /* 0x000000040546723e */ /* 0x000fe200000000ff */
[C---:B------:R-:W-:Y:S01]  /*8730*/  FMUL R9, R38.reuse, R13 ;  /* 0x0000000d26097220 */ /* 0x040fe20000400000 */
[----:B------:R-:W-:Y:S01]  /*8740*/  F2FP.F16.F32.PACK_AB R71, R11, R6 ;  /* 0x000000060b47723e */ /* 0x000fe200000000ff */
[C---:B------:R-:W-:Y:S01]  /*8750*/  FFMA R8, R41.reuse, R40, R8 ;  /* 0x0000002829087223 */ /* 0x040fe20000000008 */
[--C-:B------:R-:W-:Y:S02]  /*8760*/  HADD2.F32 R43, -RZ, R57.reuse.H0_H0 ;  /* 0x20000039ff2b7230 */ /* 0x100fe40000004100 */
[----:B------:R-:W-:Y:S01]  /*8770*/  FFMA R9, R41, R42, R9 ;  /* 0x0000002a29097223 */ /* 0x000fe20000000009 */
[C---:B------:R-:W-:Y:S01]  /*8780*/  FMUL R10, R38.reuse, R14 ;  /* 0x0000000e260a7220 */ /* 0x040fe20000400000 */
[----:B------:R1:W-:Y:S01]  /*8790*/  STS.128 [R94+0x4000], R68 ;  /* 0x004000445e007388 */ /* 0x0003e20000000c00 */
[----:B------:R-:W-:Y:S02]  /*87a0*/  HADD2.F32 R40, -RZ, R57.H1_H1 ;  /* 0x30000039ff287230 */ /* 0x000fe40000004100 */
[C---:B------:R-:W-:Y:S01]  /*87b0*/  FMUL R15, R38.reuse, R15 ;  /* 0x0000000f260f7220 */ /* 0x040fe20000400000 */
[----:B------:R-:W-:Y:S01]  /*87c0*/  F2FP.F16.F32.PACK_AB R52, R9, R8 ;  /* 0x000000080934723e */ /* 0x000fe200000000ff */
[C---:B------:R-:W-:Y:S01]  /*87d0*/  FFMA R10, R41.reuse, R43, R10 ;  /* 0x0000002b290a7223 */ /* 0x040fe2000000000a */
[--C-:B------:R-:W-:Y:S02]  /*87e0*/  HADD2.F32 R42, -RZ, R58.reuse.H0_H0 ;  /* 0x2000003aff2a7230 */ /* 0x100fe40000004100 */
        /* <DEDUP_REMOVED lines=60> */
[----:B-1----:R-:W-:Y:S01]  /*8bb0*/  F2FP.F16.F32.PACK_AB R68, R17, R16 ;  /* 0x000000101144723e */ /* 0x002fe200000000ff */
        /* <DEDUP_REMOVED lines=36> */
.L_x_135:
[----:B------:R-:W-:Y:S05]  /*8e00*/  BSYNC.RECONVERGENT B0 ;  /* 0x0000000000007941 */ /* 0x000fea0003800200 */
.L_x_134:
[----:B------:R-:W-:Y:S01]  /*8e10*/  BAR.SYNC.DEFER_BLOCKING 0x1, 0x80 ;  /* 0x0042000000007b1d */ /* 0x000fe20000010000 */
[----:B------:R-:W-:Y:S04]  /*8e20*/  UIADD3 UR4, UPT, UPT, UR44, 0x1, URZ ;  /* 0x000000012c047890 */ /* 0x000fe8000fffe0ff */
[----:B------:R-:W-:Y:S04]  /*8e30*/  UISETP.NE.AND UP0, UPT, UR4, 0x4, UPT ;  /* 0x000000040400788c */ /* 0x000fe8000bf05270 */
[----:B------:R-:W-:Y:S01]  /*8e40*/  USEL UR46, UR4, URZ, UP0 ;  /* 0x000000ff042e7287 */ /* 0x000fe20008000000 */
[----:B------:R1:W-:Y:S01]  /*8e50*/  @P6 SYNCS.ARRIVE.TRANS64.RED.A1T0 RZ, [R62+URZ], RZ ;  /* 0x000000ff3eff69a7 */ /* 0x0003e200081004ff */
[----:B------:R-:W-:Y:S01]  /*8e60*/  BSSY B1, `(.L_x_136) ;  /* 0x0000017000017945 */ /* 0x000fe20003800000 */
[----:B------:R-:W4:Y:S02]  /*8e70*/  @P6 SYNCS.PHASECHK.TRANS64.TRYWAIT P0, [R61+URZ+0x50], R104 ;  /* 0x000050683d0065a7 */ /* 0x000f2400080011ff */
[----:B----4-:R-:W-:Y:S01]  /*8e80*/  @P6 SEL R46, RZ, 0x1, !P0 ;  /* 0x00000001ff2e6807 */ /* 0x010fe20004000000 */
        /* <DEDUP_REMOVED lines=13> */
.L_x_139:
[----:B------:R-:W-:Y:S05]  /*8f60*/  BSYNC B0 ;  /* 0x0000000000007941 */ /* 0x000fea0003800000 */
.L_x_138:
[----:B------:R-:W-:Y:S11]  /*8f70*/  ISETP.NE.AND P0, PT, R60, RZ, PT ;  /* 0x000000ff3c00720c */ /* 0x000ff60003f05270 */
[----:B------:R-:W-:Y:S02]  /*8f80*/  @!UPT UIADD3 URZ, UPT, UPT, URZ, URZ, URZ ;  /* 0x000000fffffff290 */ /* 0x000fe4000fffe0ff */
[----:B------:R4:W1:Y:S04]  /*8f90*/  @P0 LDS.128 R48, [R3] ;  /* 0x0000000003300984 */ /* 0x0008680000000c00 */
[----:B------:R4:W1:Y:S04]  /*8fa0*/  @P0 LDS.128 R56, [R2+0x10] ;  /* 0x0000100002380984 */ /* 0x0008680000000c00 */
[----:B------:R4:W1:Y:S04]  /*8fb0*/  @P0 LDS.128 R64, [R0+0x20] ;  /* 0x0000200000400984 */ /* 0x0008680000000c00 */
[----:B------:R4:W1:Y:S02]  /*8fc0*/  @P0 LDS.128 R72, [R47+0x30] ;  /* 0x000030002f480984 */ /* 0x0008640000000c00 */
.L_x_137:
[----:B------:R-:W-:Y:S05]  /*8fd0*/  BSYNC B1 ;  /* 0x0000000000017941 */ /* 0x000fea0003800000 */
.L_x_136:
[----:B----4-:R-:W-:Y:S05]  /*8fe0*/  VIADD R0, R39, 0x60 ;  /* 0x0000006027007836 */ /* 0x010fea0000000000 */
[----:B------:R-:W-:Y:S04]  /*8ff0*/  SHF.R.U32.HI R0, RZ, 0x15, R0 ;  /* 0x00000015ff007819 */ /* 0x000fe80000011600 */
[----:B------:R-:W-:Y:S11]  /*9000*/  LOP3.LUT P0, RZ, R0, 0x3, R81, 0x48, !PT ;  /* 0x0000000300ff7812 */ /* 0x000ff60007804851 */
[----:B------:R-:W-:Y:S02]  /*9010*/  @!UPT UIADD3 URZ, UPT, UPT, URZ, URZ, URZ ;  /* 0x000000fffffff290 */ /* 0x000fe4000fffe0ff */
[----:B------:R-:W-:Y:S05]  /*9020*/  @!P0 BRA `(.L_x_141) ;  /* 0x0000000000408947 */ /* 0x000fea0003800000 */
[----:B------:R-:W4:Y:S01]  /*9030*/  LDCU.64 UR8, c[0x4][0x70] ;  /* 0x01000e00ff0877ac */ /* 0x000f220008000a00 */
[----:B------:R-:W-:Y:S01]  /*9040*/  MOV R3, 0x0 ;  /* 0x0000000000037802 */ /* 0x000fe20000000f00 */
[----:B------:R-:W-:Y:S02]  /*9050*/  HFMA2 R12, -RZ, RZ, 0, 5.9604644775390625e-08 ;  /* 0x00000001ff0c7431 */ /* 0x000fe400000001ff */
[----:B------:R-:W-:Y:S02]  /*9060*/  IMAD.MOV.U32 R8, RZ, RZ, 0x192 ;  /* 0x00000192ff087424 */ /* 0x000fe400078e00ff */
[----:B------:R-:W-:Y:S01]  /*9070*/  IMAD.MOV.U32 R13, RZ, RZ, RZ ;  /* 0x000000ffff0d7224 */ /* 0x000fe200078e00ff */
[----:B------:R-:W5:Y:S01]  /*9080*/  LDCU.64 UR6, c[0x4][0x78] ;  /* 0x01000f00ff0677ac */ /* 0x000f620008000a00 */
[----:B------:R-:W2:Y:S01]  /*9090*/  LDC.64 R2, c[0x4][R3] ;  /* 0x0100000003027b82 */ /* 0x000ea20000000a00 */
[----:B------:R-:W3:Y:S01]  /*90a0*/  LDCU.64 UR4, c[0x4][0x10] ;  /* 0x01000200ff0477ac */ /* 0x000ee20008000a00 */
[----:B----4-:R-:W-:Y:S01]  /*90b0*/  MOV R5, UR9 ;  /* 0x0000000900057c02 */ /* 0x010fe20008000f00 */
[----:B-1----:R-:W-:Y:S01]  /*90c0*/  IMAD.U32 R4, RZ, RZ, UR8 ;  /* 0x00000008ff047e24 */ /* 0x002fe2000f8e00ff */
[----:B-----5:R-:W-:Y:S01]  /*90d0*/  MOV R7, UR7 ;  /* 0x0000000700077c02 */ /* 0x020fe20008000f00 */
[----:B------:R-:W-:Y:S01]  /*90e0*/  IMAD.U32 R6, RZ, RZ, UR6 ;  /* 0x00000006ff067e24 */ /* 0x000fe2000f8e00ff */
[----:B---3--:R-:W-:Y:S01]  /*90f0*/  MOV R11, UR5 ;  /* 0x00000005000b7c02 */ /* 0x008fe20008000f00 */
[----:B------:R-:W-:Y:S02]  /*9100*/  IMAD.U32 R10, RZ, RZ, UR4 ;  /* 0x00000004ff0a7e24 */ /* 0x000fe4000f8e00ff */
[----:B------:R-:W-:Y:S07]  /*9110*/  LEPC R20, `(.L_x_141) ;  /* 0x000000001014794e */ /* 0x000fee0000000000 */
[----:B--2---:R-:W-:Y:S05]  /*9120*/  CALL.ABS.NOINC R2 ;  /* 0x0000000002007343 */ /* 0x004fea0003c00000 */
.L_x_141:
[----:B------:R-:W-:Y:S01]  /*9130*/  ISETP.NE.AND P0, PT, R96, RZ, PT ;  /* 0x000000ff6000720c */ /* 0x000fe20003f05270 */
[----:B------:R-:W-:Y:S05]  /*9140*/  WARPSYNC.ALL ;  /* 0x0000000000007948 */ /* 0x000fea0003800000 */
[----:B------:R-:W-:Y:S01]  /*9150*/  R2UR UR4, R39 ;  /* 0x00000000270472ca */ /* 0x000fe200000e0000 */
[--C-:B-1----:R-:W-:Y:S01]  /*9160*/  HADD2.F32 R40, -RZ, R48.reuse.H0_H0 ;  /* 0x20000030ff287230 */ /* 0x102fe20000004100 */
[----:B------:R-:W-:Y:S01]  /*9170*/  IADD3 R98, PT, PT, R98, 0xe0, RZ ;  /* 0x000000e062627810 */ /* 0x000fe20007ffe0ff */
[----:B------:R-:W-:Y:S01]  /*9180*/  HADD2.F32 R42, -RZ, R48.H1_H1 ;  /* 0x30000030ff2a7230 */ /* 0x000fe20000004100 */
[----:B------:R-:W-:Y:S01]  /*9190*/  BSSY.RECONVERGENT B0, `(.L_x_142) ;  /* 0x000008e000007945 */ /* 0x000fe20003800200 */
[--C-:B------:R-:W-:Y:S01]  /*91a0*/  HADD2.F32 R43, -RZ, R49.reuse.H0_H0 ;  /* 0x20000031ff2b7230 */ /* 0x100fe20000004100 */
[----:B------:R-:W-:Y:S01]  /*91b0*/  LOP3.LUT R98, R98, 0xfefffff8, RZ, 0xc0, !PT ;  /* 0xfefffff862627812 */ /* 0x000fe200078ec0ff */
[----:B------:R-:W-:Y:S02]  /*91c0*/  HADD2.F32 R44, -RZ, R49.H1_H1 ;  /* 0x30000031ff2c7230 */ /* 0x000fe40000004100 */
[--C-:B------:R-:W-:Y:S02]  /*91d0*/  HADD2.F32 R45, -RZ, R50.reuse.H0_H0 ;  /* 0x20000032ff2d7230 */ /* 0x100fe40000004100 */
[----:B------:R-:W-:Y:S02]  /*91e0*/  HADD2.F32 R46, -RZ, R50.H1_H1 ;  /* 0x30000032ff2e7230 */ /* 0x000fe40000004100 */
[----:B------:R-:W1:Y:S01]  /*91f0*/  LDTM.x32 R4, tmem[UR4+0x60] ;  /* 0x00006004000479ee */ /* 0x000e6200082c0000 */
[----:B------:R-:W-:Y:S01]  /*9200*/  NOP ;  /* 0x0000000000007918 */ /* 0x000fe20000000000 */
[----:B-1----:R1:W-:Y:S01]  /*9210*/  SYNCS.ARRIVE.TRANS64.RED.A1T0 RZ, [R98+URZ], RZ ;  /* 0x000000ff62ff79a7 */ /* 0x0023e200081004ff */
[--C-:B------:R-:W-:Y:S02]  /*9220*/  HADD2.F32 R47, -RZ, R51.reuse.H0_H0 ;  /* 0x20000033ff2f7230 */ /* 0x100fe40000004100 */
[----:B------:R-:W-:Y:S02]  /*9230*/  HADD2.F32 R48, -RZ, R51.H1_H1 ;  /* 0x30000033ff307230 */ /* 0x000fe40000004100 */
[--C-:B------:R-:W-:Y:S02]  /*9240*/  HADD2.F32 R49, -RZ, R56.reuse.H0_H0 ;  /* 0x20000038ff317230 */ /* 0x100fe40000004100 */
[----:B------:R-:W-:Y:S02]  /*9250*/  HADD2.F32 R51, -RZ, R56.H1_H1 ;  /* 0x30000038ff337230 */ /* 0x000fe40000004100 */
[--C-:B------:R-:W-:Y:S02]  /*9260*/  HADD2.F32 R50, -RZ, R57.reuse.H0_H0 ;  /* 0x20000039ff327230 */ /* 0x100fe40000004100 */
[----:B---3--:R-:W-:Y:S02]  /*9270*/  HADD2.F32 R52, -RZ, R57.H1_H1 ;  /* 0x30000039ff347230 */ /* 0x008fe40000004100 */
[--C-:B------:R-:W-:Y:S02]  /*9280*/  HADD2.F32 R53, -RZ, R58.reuse.H0_H0 ;  /* 0x2000003aff357230 */ /* 0x100fe40000004100 */
[----:B------:R-:W-:Y:S02]  /*9290*/  HADD2.F32 R54, -RZ, R58.H1_H1 ;  /* 0x3000003aff367230 */ /* 0x000fe40000004100 */
[--C-:B------:R-:W-:Y:S02]  /*92a0*/  HADD2.F32 R55, -RZ, R59.reuse.H0_H0 ;  /* 0x2000003bff377230 */ /* 0x100fe40000004100 */
[----:B------:R-:W-:Y:S02]  /*92b0*/  HADD2.F32 R56, -RZ, R59.H1_H1 ;  /* 0x3000003bff387230 */ /* 0x000fe40000004100 */
[--C-:B------:R-:W-:Y:S02]  /*92c0*/  HADD2.F32 R57, -RZ, R64.reuse.H0_H0 ;  /* 0x20000040ff397230 */ /* 0x100fe40000004100 */
[C---:B------:R-:W-:Y:S01]  /*92d0*/  FMUL R4, R38.reuse, R4 ;  /* 0x0000000426047220 */ /* 0x040fe20000400000 */
[C---:B------:R-:W-:Y:S01]  /*92e0*/  FMUL R5, R38.reuse, R5 ;  /* 0x0000000526057220 */ /* 0x040fe20000400000 */
[C---:B------:R-:W-:Y:S01]  /*92f0*/  FMUL R6, R38.reuse, R6 ;  /* 0x0000000626067220 */ /* 0x040fe20000400000 */
[C---:B------:R-:W-:Y:S01]  /*9300*/  FMUL R7, R38.reuse, R7 ;  /* 0x0000000726077220 */ /* 0x040fe20000400000 */
[C---:B------:R-:W-:Y:S01]  /*9310*/  FFMA R4, R41.reuse, R40, R4 ;  /* 0x0000002829047223 */ /* 0x040fe20000000004 */
[C---:B------:R-:W-:Y:S01]  /*9320*/  FFMA R5, R41.reuse, R42, R5 ;  /* 0x0000002a29057223 */ /* 0x040fe20000000005 */
[C---:B------:R-:W-:Y:S01]  /*9330*/  FFMA R6, R41.reuse, R43, R6 ;  /* 0x0000002b29067223 */ /* 0x040fe20000000006 */
[----:B------:R-:W-:Y:S01]  /*9340*/  FFMA R7, R41, R44, R7 ;  /* 0x0000002c29077223 */ /* 0x000fe20000000007 */
[C---:B------:R-:W-:Y:S01]  /*9350*/  FMUL R8, R38.reuse, R8 ;  /* 0x0000000826087220 */ /* 0x040fe20000400000 */
[C---:B------:R-:W-:Y:S01]  /*9360*/  FMUL R9, R38.reuse, R9 ;  /* 0x0000000926097220 */ /* 0x040fe20000400000 */
[----:B------:R-:W-:Y:S01]  /*9370*/  F2FP.F16.F32.PACK_AB R100, R5, R4 ;  /* 0x000000040564723e */ /* 0x000fe200000000ff */
[C---:B------:R-:W-:Y:S01]  /*9380*/  FMUL R10, R38.reuse, R10 ;  /* 0x0000000a260a7220 */ /* 0x040fe20000400000 */
[----:B------:R-:W-:Y:S01]  /*9390*/  F2FP.F16.F32.PACK_AB R101, R7, R6 ;  /* 0x000000060765723e */ /* 0x000fe200000000ff */
[C---:B------:R-:W-:Y:S01]  /*93a0*/  FFMA R8, R41.reuse, R45, R8 ;  /* 0x0000002d29087223 */ /* 0x040fe20000000008 */
[C---:B------:R-:W-:Y:S01]  /*93b0*/  FFMA R9, R41.reuse, R46, R9 ;  /* 0x0000002e29097223 */ /* 0x040fe20000000009 */
[----:B------:R-:W-:Y:S01]  /*93c0*/  FFMA R10, R41, R47, R10 ;  /* 0x0000002f290a7223 */ /* 0x000fe2000000000a */
[C---:B------:R-:W-:Y:S01]  /*93d0*/  FMUL R11, R38.reuse, R11 ;  /* 0x0000000b260b7220 */ /* 0x040fe20000400000 */
[C---:B------:R-:W-:Y:S01]  /*93e0*/  FMUL R0, R38.reuse, R12 ;  /* 0x0000000c26007220 */ /* 0x040fe20000400000 */
[C---:B------:R-:W-:Y:S01]  /*93f0*/  FMUL R2, R38.reuse, R13 ;  /* 0x0000000d26027220 */ /* 0x040fe20000400000 */
[----:B------:R-:W-:Y:S01]  /*9400*/  F2FP.F16.F32.PACK_AB R102, R9, R8 ;  /* 0x000000080966723e */ /* 0x000fe200000000ff */
[C---:B------:R-:W-:Y:S01]  /*9410*/  FFMA R11, R41.reuse, R48, R11 ;  /* 0x00000030290b7223 */ /* 0x040fe2000000000b */
[C---:B------:R-:W-:Y:S01]  /*9420*/  FFMA R0, R41.reuse, R49, R0 ;  /* 0x0000003129007223 */ /* 0x040fe20000000000 */
[C---:B------:R-:W-:Y:S01]  /*9430*/  FFMA R2, R41.reuse, R51, R2 ;  /* 0x0000003329027223 */ /* 0x040fe20000000002 */
[C---:B------:R-:W-:Y:S01]  /*9440*/  FMUL R3, R38.reuse, R14 ;  /* 0x0000000e26037220 */ /* 0x040fe20000400000 */
[C---:B------:R-:W-:Y:S01]  /*9450*/  FMUL R15, R38.reuse, R15 ;  /* 0x0000000f260f7220 */ /* 0x040fe20000400000 */
[C---:B------:R-:W-:Y:S01]  /*9460*/  FMUL R12, R38.reuse, R16 ;  /* 0x00000010260c7220 */ /* 0x040fe20000400000 */
[C---:B------:R-:W-:Y:S01]  /*9470*/  FMUL R13, R38.reuse, R17 ;  /* 0x00000011260d7220 */ /* 0x040fe20000400000 */
[C---:B------:R-:W-:Y:S01]  /*9480*/  FFMA R3, R41.reuse, R50, R3 ;  /* 0x0000003229037223 */ /* 0x040fe20000000003 */
[C---:B------:R-:W-:Y:S01]  /*9490*/  FMUL R14, R38.reuse, R18 ;  /* 0x00000012260e7220 */ /* 0x040fe20000400000 */
[----:B------:R-:W-:Y:S01]  /*94a0*/  FFMA R15, R41, R52, R15 ;  /* 0x00000034290f7223 */ /* 0x000fe2000000000f */
[C---:B------:R-:W-:Y:S01]  /*94b0*/  FMUL R19, R38.reuse, R19 ;  /* 0x0000001326137220 */ /* 0x040fe20000400000 */
[----:B------:R-:W-:Y:S01]  /*94c0*/  F2FP.F16.F32.PACK_AB R103, R11, R10 ;  /* 0x0000000a0b67723e */ /* 0x000fe200000000ff */
[C---:B------:R-:W-:Y:S01]  /*94d0*/  FFMA R12, R41.reuse, R53, R12 ;  /* 0x00000035290c7223 */ /* 0x040fe2000000000c */
[----:B------:R-:W-:Y:S02]  /*94e0*/  HADD2.F32 R58, -RZ, R64.H1_H1 ;  /* 0x30000040ff3a7230 */ /* 0x000fe40000004100 */
[C---:B------:R-:W-:Y:S01]  /*94f0*/  FMUL R16, R38.reuse, R20 ;  /* 0x0000001426107220 */ /* 0x040fe20000400000 */
[C---:B------:R-:W-:Y:S01]  /*9500*/  FFMA R13, R41.reuse, R54, R13 ;  /* 0x00000036290d7223 */ /* 0x040fe2000000000d */
[----:B------:R1:W-:Y:S01]  /*9510*/  STS.128 [R94+0x6000], R100 ;  /* 0x006000645e007388 */ /* 0x0003e20000000c00 */
[--C-:B------:R-:W-:Y:S02]  /*9520*/  HADD2.F32 R59, -RZ, R65.reuse.H0_H0 ;  /* 0x20000041ff3b7230 */ /* 0x100fe40000004100 */
[C---:B------:R-:W-:Y:S01]  /*9530*/  FMUL R17, R38.reuse, R21 ;  /* 0x0000001526117220 */ /* 0x040fe20000400000 */
[C---:B------:R-:W-:Y:S01]  /*9540*/  FFMA R14, R41.reuse, R55, R14 ;  /* 0x00000037290e7223 */ /* 0x040fe2000000000e */
[----:B------:R-:W-:Y:S02]  /*9550*/  HADD2.F32 R60, -RZ, R65.H1_H1 ;  /* 0x30000041ff3c7230 */ /* 0x000fe40000004100 */
[C---:B------:R-:W-:Y:S01]  /*9560*/  FMUL R18, R38.reuse, R22 ;  /* 0x0000001626127220 */ /* 0x040fe20000400000 */
[C---:B------:R-:W-:Y:S01]  /*9570*/  FFMA R19, R41.reuse, R56, R19 ;  /* 0x0000003829137223 */ /* 0x040fe20000000013 */
        /* <DEDUP_REMOVED lines=13> */
[----:B------:R-:W-:Y:S01]  /*9650*/  FMUL R27, R38, R27 ;  /* 0x0000001b261b7220 */ /* 0x000fe20000400000 */
[----:B------:R-:W-:Y:S01]  /*9660*/  F2FP.F16.F32.PACK_AB R104, R2, R0 ;  /* 0x000000000268723e */ /* 0x000fe200000000ff */
[----:B------:R-:W-:Y:S01]  /*9670*/  FFMA R20, R41, R61, R20 ;  /* 0x0000003d29147223 */ /* 0x000fe20000000014 */
[----:B------:R-:W-:Y:S01]  /*9680*/  F2FP.F16.F32.PACK_AB R105, R15, R3 ;  /* 0x000000030f69723e */ /* 0x000fe200000000ff */
[----:B------:R-:W-:Y:S01]  /*9690*/  HADD2.F32 R66, -RZ, R72.H1_H1 ;  /* 0x30000048ff427230 */ /* 0x000fe20000004100 */
[----:B------:R-:W-:Y:S01]  /*96a0*/  F2FP.F16.F32.PACK_AB R106, R13, R12 ;  /* 0x0000000c0d6a723e */ /* 0x000fe200000000ff */
[C---:B------:R-:W-:Y:S01]  /*96b0*/  FMUL R24, R38.reuse, R28 ;  /* 0x0000001c26187220 */ /* 0x040fe20000400000 */
[----:B------:R-:W-:Y:S01]  /*96c0*/  F2FP.F16.F32.PACK_AB R107, R19, R14 ;  /* 0x0000000e136b723e */ /* 0x000fe200000000ff */
[C---:B------:R-:W-:Y:S01]  /*96d0*/  FFMA R21, R41.reuse, R62, R21 ;  /* 0x0000003e29157223 */ /* 0x040fe20000000015 */
[--C-:B------:R-:W-:Y:S02]  /*96e0*/  HADD2.F32 R67, -RZ, R73.reuse.H0_H0 ;  /* 0x20000049ff437230 */ /* 0x100fe40000004100 */
[C---:B------:R-:W-:Y:S01]  /*96f0*/  FMUL R25, R38.reuse, R29 ;  /* 0x0000001d26197220 */ /* 0x040fe20000400000 */
[C---:B------:R-:W-:Y:S01]  /*9700*/  FFMA R22, R41.reuse, R63, R22 ;  /* 0x0000003f29167223 */ /* 0x040fe20000000016 */
[----:B------:R1:W-:Y:S01]  /*9710*/  STS.128 [R93+0x6010], R104 ;  /* 0x006010685d007388 */ /* 0x0003e20000000c00 */
        /* <DEDUP_REMOVED lines=47> */
[----:B---3--:R-:W-:Y:S04]  /*9a10*/  UIADD3 UR4, UP0, UPT, UR6, 0x680, URZ ;  /* 0x0000068006047890 */ /* 0x008fe8000ff1e0ff */
[----:B------:R-:W-:Y:S09]  /*9a20*/  UIADD3.X UR5, UPT, UPT, URZ, UR7, URZ, UP0, !UPT ;  /* 0x00000007ff057290 */ /* 0x000ff200087fe4ff */
[----:B------:R3:W-:Y:S01]  /*9a30*/  UTMASTG.3D [UR12], [UR4] ;  /* 0x0000000c040073b5 */ /* 0x0007e20008010000 */
[----:B------:R3:W-:Y:S01]  /*9a40*/  UTMASTG.3D [UR8], [UR4] ;  /* 0x00000008040073b5 */ /* 0x0007e20008010000 */
[----:B------:R0:W-:Y:S01]  /*9a50*/  UTMACMDFLUSH ;  /* 0x00000000000079b7 */ /* 0x0001e20000000000 */
[----:B---3--:R-:W-:Y:S04]  /*9a60*/  DEPBAR.LE SB0, 0x1 ;  /* 0x000080400000791a */ /* 0x008fe80000000000 */
.L_x_143:
[----:B------:R-:W-:Y:S05]  /*9a70*/  BSYNC.RECONVERGENT B0 ;  /* 0x0000000000007941 */ /* 0x000fea0003800200 */
.L_x_142:
[----:B------:R-:W-:Y:S01]  /*9a80*/  BAR.SYNC.DEFER_BLOCKING 0x1, 0x80 ;  /* 0x0042000000007b1d */ /* 0x000fe20000010000 */
[----:B------:R-:W-:Y:S01]  /*9a90*/  UISETP.NE.AND UP0, UPT, UR47, -0x4, UPT ;  /* 0xfffffffc2f00788c */ /* 0x000fe2000bf05270 */
[----:B------:R-:W-:Y:S08]  /*9aa0*/  IADD3 R0, PT, PT, R36, 0x1, RZ ;  /* 0x0000000124007810 */ /* 0x000ff00007ffe0ff */
[----:B------:R-:W-:Y:S05]  /*9ab0*/  BRA.U !UP0, `(.L_x_144) ;  /* 0x0000000108247547 */ /* 0x000fea000b800000 */
[----:B------:R-:W-:Y:S01]  /*9ac0*/  ISETP.NE.AND P0, PT, R97, RZ, PT ;  /* 0x000000ff6100720c */ /* 0x000fe20003f05270 */
[----:B------:R-:W-:Y:S01]  /*9ad0*/  IMAD.U32 R2, RZ, RZ, UR46 ;  /* 0x0000002eff027e24 */ /* 0x000fe2000f8e00ff */
[----:B------:R-:W-:Y:S04]  /*9ae0*/  UIADD3 UR4, UPT, UPT, UR46, 0x1, URZ ;  /* 0x000000012e047890 */ /* 0x000fe8000fffe0ff */
[----:B------:R-:W-:Y:S04]  /*9af0*/  UISETP.NE.AND UP0, UPT, UR4, 0x4, UPT ;  /* 0x000000040400788c */ /* 0x000fe8000bf05270 */
[----:B------:R-:W-:Y:S03]  /*9b00*/  USEL UR46, UR4, URZ, UP0 ;  /* 0x000000ff042e7287 */ /* 0x000fe60008000000 */
[----:B------:R-:W-:Y:S05]  /*9b10*/  @P0 LEA R2, R2, UR43, 0x3 ;  /* 0x0000002b02020c11 */ /* 0x000fea000f8e18ff */
[----:B------:R-:W-:Y:S05]  /*9b20*/  @P0 VIADD R2, R2, 0x70 ;  /* 0x0000007002020836 */ /* 0x000fea0000000000 */
[----:B------:R-:W-:Y:S04]  /*9b30*/  @P0 PRMT R2, R99, 0x654, R2 ;  /* 0x0000065463020816 */ /* 0x000fe80000000002 */
[----:B------:R3:W-:Y:S03]  /*9b40*/  @P0 SYNCS.ARRIVE.TRANS64.RED.A1T0 RZ, [R2+URZ], RZ ;  /* 0x000000ff02ff09a7 */ /* 0x0007e600081004ff */
.L_x_144:
[----:B------:R-:W-:Y:S01]  /*9b50*/  R2UR UR5, R82 ;  /* 0x00000000520572ca */ /* 0x000fe200000e0000 */
[----:B------:R-:W-:Y:S01]  /*9b60*/  UISETP.NE.AND UP0, UPT, UR61, URZ, UPT ;  /* 0x000000ff3d00728c */ /* 0x000fe2000bf05270 */
[----:B------:R-:W-:Y:S01]  /*9b70*/  R2UR UR4, R83 ;  /* 0x00000000530472ca */ /* 0x000fe200000e0000 */
[----:B------:R-:W-:Y:S01]  /*9b80*/  UIADD3 UR47, UPT, UPT, UR47, 0x4, URZ ;  /* 0x000000042f2f7890 */ /* 0x000fe2000fffe0ff */
[----:B------:R-:W-:Y:S01]  /*9b90*/  ISETP.NE.AND P0, PT, R87, 0x2, PT ;  /* 0x000000025700780c */ /* 0x000fe20003f05270 */
[----:B------:R-:W-:Y:S01]  /*9ba0*/  UMOV UR36, UR60 ;  /* 0x0000003c00247c82 */ /* 0x000fe20008000000 */
[----:B------:R-:W-:Y:S02]  /*9bb0*/  ISETP.NE.AND P1, PT, R0, 0x4, PT ;  /* 0x000000040000780c */ /* 0x000fe40003f25270 */
[----:B---3--:R-:W-:Y:S02]  /*9bc0*/  SEL R2, RZ, 0x1, P0 ;  /* 0x00000001ff027807 */ /* 0x008fe40000000000 */
[----:B------:R-:W-:Y:S02]  /*9bd0*/  SEL R3, RZ, 0x1, P1 ;  /* 0x00000001ff037807 */ /* 0x000fe40000800000 */
[----:B------:R-:W-:Y:S01]  /*9be0*/  LOP3.LUT R89, R89, R2, RZ, 0x3c, !PT ;  /* 0x0000000259597212 */ /* 0x000fe200078e3cff */
[----:B------:R-:W-:Y:S01]  /*9bf0*/  UIADD3 UR32, UPT, UPT, UR37, UR5, URZ ;  /* 0x0000000525207290 */ /* 0x000fe2000fffe0ff */
[----:B------:R-:W-:Y:S01]  /*9c00*/  LOP3.LUT R90, R90, R3, RZ, 0x3c, !PT ;  /* 0x000000035a5a7212 */ /* 0x000fe200078e3cff */
[----:B------:R-:W-:Y:S01]  /*9c10*/  UIADD3 UR20, UPT, UPT, UR38, UR4, URZ ;  /* 0x0000000426147290 */ /* 0x000fe2000fffe0ff */
[----:B------:R-:W-:Y:S02]  /*9c20*/  SEL R87, R87, RZ, P0 ;  /* 0x000000ff57577207 */ /* 0x000fe40000000000 */
[----:B------:R-:W-:Y:S01]  /*9c30*/  SEL R36, R0, RZ, P1 ;  /* 0x000000ff00247207 */ /* 0x000fe20000800000 */
[----:B------:R-:W-:Y:S08]  /*9c40*/  BRA.U UP0, `(.L_x_145) ;  /* 0xffffffbd00a07547 */ /* 0x000ff0000b83ffff */
[----:B------:R-:W-:-:S13]  /*9c50*/  R2UR UR4, R84 ;  /* 0x00000000540472ca */ /* 0x000fda00000e0000 */
[----:B------:R-:W-:-:S09]  /*9c60*/  UISETP.NE.AND UP0, UPT, UR4, URZ, UPT ;  /* 0x000000ff0400728c */ /* 0x000fd2000bf05270 */
[----:B------:R-:W-:Y:S05]  /*9c70*/  BRA.U !UP0, `(.L_x_146) ;  /* 0x0000000108487547 */ /* 0x000fea000b800000 */
[----:B------:R-:W3:Y:S02]  /*9c80*/  LDCU.64 UR4, c[0x0][0x890] ;  /* 0x00011200ff0477ac */ /* 0x000ee40008000a00 */
[----:B---3--:R-:W-:-:S04]  /*9c90*/  UISETP.NE.U32.AND UP0, UPT, UR4, URZ, UPT ;  /* 0x000000ff0400728c */ /* 0x008fc8000bf05070 */
[----:B------:R-:W-:-:S09]  /*9ca0*/  UISETP.NE.AND.EX UP0, UPT, UR5, URZ, UPT, UP0 ;  /* 0x000000ff0500728c */ /* 0x000fd2000bf05300 */
[----:B------:R-:W-:Y:S05]  /*9cb0*/  BRA.U UP0, `(.L_x_147) ;  /* 0x00000001000c7547 */ /* 0x000fea000b800000 */
[----:B------:R-:W-:-:S13]  /*9cc0*/  FSETP.NEU.AND P0, PT, R41, RZ, PT ;  /* 0x000000ff2900720b */ /* 0x000fda0003f0d000 */
[----:B------:R-:W-:Y:S05]  /*9cd0*/  @!P0 EXIT ;  /* 0x000000000000894d */ /* 0x000fea0003800000 */
[----:B------:R-:W-:Y:S05]  /*9ce0*/  BRA `(.L_x_146) ;  /* 0x00000000002c7947 */ /* 0x000fea0003800000 */
.L_x_147:
[----:B------:R-:W-:Y:S01]  /*9cf0*/  ISETP.NE.AND P0, PT, R86, RZ, PT ;  /* 0x000000ff5600720c */ /* 0x000fe20003f05270 */
[----:B------:R-:W-:-:S12]  /*9d00*/  BSSY.RECONVERGENT B0, `(.L_x_146) ;  /* 0x0000009000007945 */ /* 0x000fd80003800200 */
[----:B------:R-:W-:Y:S05]  /*9d10*/  @P0 BRA `(.L_x_148) ;  /* 0x0000000000140947 */ /* 0x000fea0003800000 */
[----:B------:R-:W3:Y:S02]  /*9d20*/  LDCU.64 UR4, c[0x0][0x888] ;  /* 0x00011100ff0477ac */ /* 0x000ee40008000a00 */
[----:B---3--:R-:W-:-:S04]  /*9d30*/  ISETP.NE.U32.AND P0, PT, RZ, UR4, PT ;  /* 0x00000004ff007c0c */ /* 0x008fc8000bf05070 */
[----:B------:R-:W-:-:S13]  /*9d40*/  ISETP.NE.AND.EX P0, PT, RZ, UR5, PT, P0 ;  /* 0x00000005ff007c0c */ /* 0x000fda000bf05300 */
[----:B------:R-:W-:Y:S05]  /*9d50*/  @!P0 EXIT ;  /* 0x000000000000894d */ /* 0x000fea0003800000 */
[----:B------:R-:W-:Y:S05]  /*9d60*/  BRA `(.L_x_149) ;  /* 0x0000000000087947 */ /* 0x000fea0003800000 */
.L_x_148:
[----:B------:R-:W-:-:S13]  /*9d70*/  FSETP.NEU.AND P0, PT, R41, RZ, PT ;  /* 0x000000ff2900720b */ /* 0x000fda0003f0d000 */
[----:B------:R-:W-:Y:S05]  /*9d80*/  @!P0 EXIT ;  /* 0x000000000000894d */ /* 0x000fea0003800000 */
.L_x_149:
[----:B------:R-:W-:Y:S05]  /*9d90*/  BSYNC.RECONVERGENT B0 ;  /* 0x0000000000007941 */ /* 0x000fea0003800200 */
.L_x_146:
[----:B------:R-:W3:Y:S01]  /*9da0*/  S2UR UR5, SR_CgaCtaId ;  /* 0x00000000000579c3 */ /* 0x000ee20000008800 */
[----:B------:R-:W-:Y:S01]  /*9db0*/  ULEA UR4, UR46, UR43, 0x3 ;  /* 0x0000002b2e047291 */ /* 0x000fe2000f8e18ff */
[----:B------:R-:W-:-:S04]  /*9dc0*/  DEPBAR.LE SB0, 0x0 ;  /* 0x000080000000791a */ /* 0x000fc80000000000 */
[----:B------:R-:W-:-:S04]  /*9dd0*/  UIADD3 UR4, UPT, UPT, UR4, 0x70, URZ ;  /* 0x0000007004047890 */ /* 0x000fc8000fffe0ff */
[----:B---3--:R-:W-:-:S09]  /*9de0*/  UPRMT UR4, UR5, 0x654, UR4 ;  /* 0x0000065405047896 */ /* 0x008fd20008000004 */
[----:B------:R-:W-:Y:S01]  /*9df0*/  SYNCS.ARRIVE.TRANS64.RED.A1T0 RZ, [UR4], RZ ;  /* 0x000000ffffff79a7 */ /* 0x000fe20008100404 */
[----:B------:R-:W-:Y:S05]  /*9e00*/  EXIT ;  /* 0x000000000000794d */ /* 0x000fea0003800000 */
.L_x_24:
[----:B-1----:R1:W2:Y:S02]  /*9e10*/  SYNCS.PHASECHK.TRANS64.TRYWAIT P0, [R0+URZ+0x110], R3 ;  /* 0x00011003000075a7 */ /* 0x0022a400080011ff */
[----:B--2---:R-:W-:Y:S05]  /*9e20*/  @!P0 NANOSLEEP.SYNCS 0x989680 ;  /* 0x009896800000895d */ /* 0x004fea0003900000 */
[----:B------:R-:W2:Y:S02]  /*9e30*/  @!P0 SYNCS.PHASECHK.TRANS64 P0, [R0+URZ+0x110], R3 ;  /* 0x00011003000085a7 */ /* 0x000ea400080010ff */
[----:B--2---:R-:W-:Y:S05]  /*9e40*/  @!P0 BRA `(.L_x_24) ;  /* 0xfffffffc00f08947 */ /* 0x004fea000383ffff */
[----:B------:R-:W-:Y:S05]  /*9e50*/  BRA `(.L_x_150) ;  /* 0xffffff7c00307947 */ /* 0x000fea000383ffff */
.L_x_27:
[----:B-1----:R-:W-:-:S07]  /*9e60*/  MOV R0, UR33 ;  /* 0x0000002100007c02 */ /* 0x002fce0008000f00 */
.L_x_151:
[----:B-1----:R1:W2:Y:S02]  /*9e70*/  SYNCS.PHASECHK.TRANS64.TRYWAIT P0, [R0+URZ+0x28], R3 ;  /* 0x00002803000075a7 */ /* 0x0022a400080011ff */
[----:B--2---:R-:W-:Y:S05]  /*9e80*/  @!P0 NANOSLEEP.SYNCS 0x989680 ;  /* 0x009896800000895d */ /* 0x004fea0003900000 */
[----:B------:R-:W2:Y:S02]  /*9e90*/  @!P0 SYNCS.PHASECHK.TRANS64 P0, [R0+URZ+0x28], R3 ;  /* 0x00002803000085a7 */ /* 0x000ea400080010ff */
[----:B--2---:R-:W-:Y:S05]  /*9ea0*/  @!P0 BRA `(.L_x_151) ;  /* 0xfffffffc00f08947 */ /* 0x004fea000383ffff */
[----:B------:R-:W-:Y:S05]  /*9eb0*/  BRA `(.L_x_26) ;  /* 0xffffff7c00807947 */ /* 0x000fea000383ffff */
.L_x_34:
[----:B-1----:R-:W-:-:S07]  /*9ec0*/  MOV R0, UR17 ;  /* 0x0000001100007c02 */ /* 0x002fce0008000f00 */
.L_x_152:
[----:B-1----:R1:W2:Y:S02]  /*9ed0*/  SYNCS.PHASECHK.TRANS64.TRYWAIT P0, [R0+URZ+0x28], R3 ;  /* 0x00002803000075a7 */ /* 0x0022a400080011ff */
[----:B--2---:R-:W-:Y:S05]  /*9ee0*/  @!P0 NANOSLEEP.SYNCS 0x989680 ;  /* 0x009896800000895d */ /* 0x004fea0003900000 */
[----:B------:R-:W2:Y:S02]  /*9ef0*/  @!P0 SYNCS.PHASECHK.TRANS64 P0, [R0+URZ+0x28], R3 ;  /* 0x00002803000085a7 */ /* 0x000ea400080010ff */
[----:B--2---:R-:W-:Y:S05]  /*9f00*/  @!P0 BRA `(.L_x_152) ;  /* 0xfffffffc00f08947 */ /* 0x004fea000383ffff */
[----:B------:R-:W-:Y:S05]  /*9f10*/  BRA `(.L_x_33) ;  /* 0xffffff8000447947 */ /* 0x000fea000383ffff */
.L_x_39:
[----:B-1----:R1:W2:Y:S02]  /*9f20*/  SYNCS.PHASECHK.TRANS64.TRYWAIT P0, [R3+URZ+0xa0], R0 ;  /* 0x0000a000030075a7 */ /* 0x0022a400080011ff */
[----:B--2---:R-:W-:Y:S05]  /*9f30*/  @!P0 NANOSLEEP.SYNCS 0x989680 ;  /* 0x009896800000895d */ /* 0x004fea0003900000 */
[----:B------:R-:W2:Y:S02]  /*9f40*/  @!P0 SYNCS.PHASECHK.TRANS64 P0, [R3+URZ+0xa0], R0 ;  /* 0x0000a000030085a7 */ /* 0x000ea400080010ff */
[----:B--2---:R-:W-:Y:S05]  /*9f50*/  @!P0 BRA `(.L_x_39) ;  /* 0xfffffffc00f08947 */ /* 0x004fea000383ffff */
[----:B------:R-:W-:Y:S05]  /*9f60*/  BRA `(.L_x_153) ;  /* 0xffffff8000e87947 */ /* 0x000fea000383ffff */
.L_x_43:
[----:B-1----:R-:W-:-:S07]  /*9f70*/  MOV R0, UR4 ;  /* 0x0000000400007c02 */ /* 0x002fce0008000f00 */
.L_x_154:
[----:B-1----:R1:W2:Y:S02]  /*9f80*/  SYNCS.PHASECHK.TRANS64.TRYWAIT P0, [R0+URZ], R3 ;  /* 0x00000003000075a7 */ /* 0x0022a400080011ff */
[----:B--2---:R-:W-:Y:S05]  /*9f90*/  @!P0 NANOSLEEP.SYNCS 0x989680 ;  /* 0x009896800000895d */ /* 0x004fea0003900000 */
[----:B------:R-:W2:Y:S02]  /*9fa0*/  @!P0 SYNCS.PHASECHK.TRANS64 P0, [R0+URZ], R3 ;  /* 0x00000003000085a7 */ /* 0x000ea400080010ff */
[----:B--2---:R-:W-:Y:S05]  /*9fb0*/  @!P0 BRA `(.L_x_154) ;  /* 0xfffffffc00f08947 */ /* 0x004fea000383ffff */
[----:B------:R-:W-:Y:S05]  /*9fc0*/  BRA `(.L_x_155) ;  /* 0xffffff8800947947 */ /* 0x000fea000383ffff */
.L_x_44:
[----:B------:R-:W-:-:S07]  /*9fd0*/  MOV R0, UR5 ;  /* 0x0000000500007c02 */ /* 0x000fce0008000f00 */
.L_x_156:
[----:B-1----:R1:W2:Y:S02]  /*9fe0*/  SYNCS.PHASECHK.TRANS64.TRYWAIT P0, [R0+URZ], R3 ;  /* 0x00000003000075a7 */ /* 0x0022a400080011ff */
[----:B--2---:R-:W-:Y:S05]  /*9ff0*/  @!P0 NANOSLEEP.SYNCS 0x989680 ;  /* 0x009896800000895d */ /* 0x004fea0003900000 */
[----:B------:R-:W2:Y:S02]  /*a000*/  @!P0 SYNCS.PHASECHK.TRANS64 P0, [R0+URZ], R3 ;  /* 0x00000003000085a7 */ /* 0x000ea400080010ff */
[----:B--2---:R-:W-:Y:S05]  /*a010*/  @!P0 BRA `(.L_x_156) ;  /* 0xfffffffc00f08947 */ /* 0x004fea000383ffff */
[----:B------:R-:W-:Y:S05]  /*a020*/  BRA `(.L_x_157) ;  /* 0xffffff8800a07947 */ /* 0x000fea000383ffff */
.L_x_45:
[----:B------:R-:W-:-:S07]  /*a030*/  MOV R0, UR5 ;  /* 0x0000000500007c02 */ /* 0x000fce0008000f00 */
.L_x_158:
[----:B-1----:R1:W2:Y:S02]  /*a040*/  SYNCS.PHASECHK.TRANS64.TRYWAIT P0, [R0+URZ], R3 ;  /* 0x00000003000075a7 */ /* 0x0022a400080011ff */
[----:B--2---:R-:W-:Y:S05]  /*a050*/  @!P0 NANOSLEEP.SYNCS 0x989680 ;  /* 0x009896800000895d */ /* 0x004fea0003900000 */
[----:B------:R-:W2:Y:S02]  /*a060*/  @!P0 SYNCS.PHASECHK.TRANS64 P0, [R0+URZ], R3 ;  /* 0x00000003000085a7 */ /* 0x000ea400080010ff */
[----:B--2---:R-:W-:Y:S05]  /*a070*/  @!P0 BRA `(.L_x_158) ;  /* 0xfffffffc00f08947 */ /* 0x004fea000383ffff */
[----:B------:R-:W-:Y:S05]  /*a080*/  BRA `(.L_x_159) ;  /* 0xffffff8800ac7947 */ /* 0x000fea000383ffff */
.L_x_46:
[----:B------:R-:W-:-:S07]  /*a090*/  MOV R0, UR5 ;  /* 0x0000000500007c02 */ /* 0x000fce0008000f00 */
.L_x_160:
[----:B-1----:R1:W2:Y:S02]  /*a0a0*/  SYNCS.PHASECHK.TRANS64.TRYWAIT P0, [R0+URZ], R3 ;  /* 0x00000003000075a7 */ /* 0x0022a400080011ff */
[----:B--2---:R-:W-:Y:S05]  /*a0b0*/  @!P0 NANOSLEEP.SYNCS 0x989680 ;  /* 0x009896800000895d */ /* 0x004fea0003900000 */
[----:B------:R-:W2:Y:S02]  /*a0c0*/  @!P0 SYNCS.PHASECHK.TRANS64 P0, [R0+URZ], R3 ;  /* 0x00000003000085a7 */ /* 0x000ea400080010ff */
[----:B--2---:R-:W-:Y:S05]  /*a0d0*/  @!P0 BRA `(.L_x_160) ;  /* 0xfffffffc00f08947 */ /* 0x004fea000383ffff */
[----:B------:R-:W-:Y:S05]  /*a0e0*/  BRA `(.L_x_161) ;  /* 0xffffff8800b87947 */ /* 0x000fea000383ffff */
.L_x_49:
[----:B-1----:R1:W2:Y:S02]  /*a0f0*/  SYNCS.PHASECHK.TRANS64.TRYWAIT P0, [R0+URZ+0x100], R5 ;  /* 0x00010005000075a7 */ /* 0x0022a400080011ff */
[----:B--2---:R-:W-:Y:S05]  /*a100*/  @!P0 NANOSLEEP.SYNCS 0x989680 ;  /* 0x009896800000895d */ /* 0x004fea0003900000 */
[----:B------:R-:W2:Y:S02]  /*a110*/  @!P0 SYNCS.PHASECHK.TRANS64 P0, [R0+URZ+0x100], R5 ;  /* 0x00010005000085a7 */ /* 0x000ea400080010ff */
[----:B--2---:R-:W-:Y:S05]  /*a120*/  @!P0 BRA `(.L_x_49) ;  /* 0xfffffffc00f08947 */ /* 0x004fea000383ffff */
[----:B------:R-:W-:Y:S05]  /*a130*/  BRA `(.L_x_162) ;  /* 0xffffff8c001c7947 */ /* 0x000fea000383ffff */
.L_x_50:
[----:B------:R-:W-:-:S07]  /*a140*/  MOV R0, UR4 ;  /* 0x0000000400007c02 */ /* 0x000fce0008000f00 */
.L_x_163:
[----:B-1----:R1:W2:Y:S02]  /*a150*/  SYNCS.PHASECHK.TRANS64.TRYWAIT P0, [R0+URZ+0xb0], R7 ;  /* 0x0000b007000075a7 */ /* 0x0022a400080011ff */
[----:B--2---:R-:W-:Y:S05]  /*a160*/  @!P0 NANOSLEEP.SYNCS 0x989680 ;  /* 0x009896800000895d */ /* 0x004fea0003900000 */
[----:B------:R-:W2:Y:S02]  /*a170*/  @!P0 SYNCS.PHASECHK.TRANS64 P0, [R0+URZ+0xb0], R7 ;  /* 0x0000b007000085a7 */ /* 0x000ea400080010ff */
[----:B--2---:R-:W-:Y:S05]  /*a180*/  @!P0 BRA `(.L_x_163) ;  /* 0xfffffffc00f08947 */ /* 0x004fea000383ffff */
[----:B------:R-:W-:Y:S05]  /*a190*/  BRA `(.L_x_164) ;  /* 0xffffff8c002c7947 */ /* 0x000fea000383ffff */
.L_x_51:
[----:B-1----:R1:W2:Y:S02]  /*a1a0*/  SYNCS.PHASECHK.TRANS64.TRYWAIT P1, [R0+URZ+0xa0], R5 ;  /* 0x0000a005000075a7 */ /* 0x0022a400080211ff */
[----:B--2---:R-:W-:Y:S05]  /*a1b0*/  @!P1 NANOSLEEP.SYNCS 0x989680 ;  /* 0x009896800000995d */ /* 0x004fea0003900000 */
[----:B------:R-:W2:Y:S02]  /*a1c0*/  @!P1 SYNCS.PHASECHK.TRANS64 P1, [R0+URZ+0xa0], R5 ;  /* 0x0000a005000095a7 */ /* 0x000ea400080210ff */
[----:B--2---:R-:W-:Y:S05]  /*a1d0*/  @!P1 BRA `(.L_x_51) ;  /* 0xfffffffc00f09947 */ /* 0x004fea000383ffff */
[----:B------:R-:W-:Y:S05]  /*a1e0*/  BRA `(.L_x_165) ;  /* 0xffffff8c005c7947 */ /* 0x000fea000383ffff */
.L_x_54:
[----:B------:R-:W-:-:S07]  /*a1f0*/  MOV R0, UR4 ;  /* 0x0000000400007c02 */ /* 0x000fce0008000f00 */
.L_x_166:
[----:B-1----:R1:W2:Y:S02]  /*a200*/  SYNCS.PHASECHK.TRANS64.TRYWAIT P0, [R0+URZ+0xb0], R3 ;  /* 0x0000b003000075a7 */ /* 0x0022a400080011ff */
[----:B--2---:R-:W-:Y:S05]  /*a210*/  @!P0 NANOSLEEP.SYNCS 0x989680 ;  /* 0x009896800000895d */ /* 0x004fea0003900000 */
[----:B------:R-:W2:Y:S02]  /*a220*/  @!P0 SYNCS.PHASECHK.TRANS64 P0, [R0+URZ+0xb0], R3 ;  /* 0x0000b003000085a7 */ /* 0x000ea400080010ff */
[----:B--2---:R-:W-:Y:S05]  /*a230*/  @!P0 BRA `(.L_x_166) ;  /* 0xfffffffc00f08947 */ /* 0x004fea000383ffff */
[----:B------:R-:W-:Y:S05]  /*a240*/  BRA `(.L_x_53) ;  /* 0xffffff8c00b07947 */ /* 0x000fea000383ffff */
.L_x_63:
[----:B-1----:R-:W-:-:S04]  /*a250*/  MOV R5, UR5 ;  /* 0x0000000500057c02 */ /* 0x002fc80008000f00 */
[----:B------:R1:W2:Y:S03]  /*a260*/  SYNCS.PHASECHK.TRANS64.TRYWAIT P0, [R5+URZ+0x8], R6 ;  /* 0x00000806050075a7 */ /* 0x0002a600080011ff */
[----:B--2---:R-:W-:Y:S05]  /*a270*/  @!P0 NANOSLEEP.SYNCS 0x989680 ;  /* 0x009896800000895d */ /* 0x004fea0003900000 */
[----:B------:R-:W2:Y:S02]  /*a280*/  @!P0 SYNCS.PHASECHK.TRANS64 P0, [R5+URZ+0x8], R6 ;  /* 0x00000806050085a7 */ /* 0x000ea400080010ff */
[----:B--2---:R-:W-:Y:S05]  /*a290*/  @!P0 BRA `(.L_x_63) ;  /* 0xfffffffc00ec8947 */ /* 0x004fea000383ffff */
[----:B------:R-:W-:Y:S05]  /*a2a0*/  BRA `(.L_x_62) ;  /* 0xffffff9000687947 */ /* 0x000fea000383ffff */
.L_x_65:
[----:B------:R-:W-:Y:S01]  /*a2b0*/  BSSY B0, `(.L_x_167) ;  /* 0x0000006000007945 */ /* 0x000fe20003800000 */
[----:B------:R-:W-:-:S07]  /*a2c0*/  MOV R15, 0xffffffff ;  /* 0xffffffff000f7802 */ /* 0x000fce0000000f00 */
[----:B-1---5:R-:W-:Y:S05]  /*a2d0*/  WARPSYNC.COLLECTIVE R15, `(.L_x_168) ;  /* 0x000000000f0c7348 */ /* 0x022fea0003c00000 */
[----:B------:R-:W-:Y:S02]  /*a2e0*/  ELECT P6, UR79, PT ;  /* 0x00000000004f782f */ /* 0x000fe400038c0000 */
[----:B------:R-:W-:Y:S01]  /*a2f0*/  MOV R14, UR79 ;  /* 0x0000004f000e7c02 */ /* 0x000fe20008000f00 */
[----:B-1---5:R-:W-:Y:S10]  /*a300*/  ENDCOLLECTIVE ;  /* 0x000000000000791b */ /* 0x022ff40003800000 */
.L_x_168:
[----:B------:R-:W-:Y:S05]  /*a310*/  BSYNC B0 ;  /* 0x0000000000007941 */ /* 0x000fea0003800000 */
.L_x_167:
[----:B------:R-:W-:Y:S01]  /*a320*/  PLOP3.LUT P0, PT, P6, PT, PT, 0x80, 0x8 ;  /* 0x000000000008781c */ /* 0x000fe2000370f070 */
[----:B------:R-:W-:-:S12]  /*a330*/  BRA `(.L_x_169) ;  /* 0xffffff9000947947 */ /* 0x000fd8000383ffff */
.L_x_67:
[----:B-1----:R-:W-:-:S04]  /*a340*/  MOV R3, UR5 ;  /* 0x0000000500037c02 */ /* 0x002fc80008000f00 */
[----:B------:R1:W2:Y:S03]  /*a350*/  SYNCS.PHASECHK.TRANS64.TRYWAIT P0, [R3+URZ+0x8], R4 ;  /* 0x00000804030075a7 */ /* 0x0002a600080011ff */
[----:B--2---:R-:W-:Y:S05]  /*a360*/  @!P0 NANOSLEEP.SYNCS 0x989680 ;  /* 0x009896800000895d */ /* 0x004fea0003900000 */
[----:B------:R-:W2:Y:S02]  /*a370*/  @!P0 SYNCS.PHASECHK.TRANS64 P0, [R3+URZ+0x8], R4 ;  /* 0x00000804030085a7 */ /* 0x000ea400080010ff */
[----:B--2---:R-:W-:Y:S05]  /*a380*/  @!P0 BRA `(.L_x_67) ;  /* 0xfffffffc00ec8947 */ /* 0x004fea000383ffff */
[----:B------:R-:W-:Y:S05]  /*a390*/  BRA `(.L_x_66) ;  /* 0xffffff9000987947 */ /* 0x000fea000383ffff */
.L_x_68:
[----:B-1----:R1:W2:Y:S02]  /*a3a0*/  SYNCS.PHASECHK.TRANS64.TRYWAIT P0, [R0+URZ+0xa0], R5 ;  /* 0x0000a005000075a7 */ /* 0x0022a400080011ff */
[----:B--2---:R-:W-:Y:S05]  /*a3b0*/  @!P0 NANOSLEEP.SYNCS 0x989680 ;  /* 0x009896800000895d */ /* 0x004fea0003900000 */
[----:B------:R-:W2:Y:S02]  /*a3c0*/  @!P0 SYNCS.PHASECHK.TRANS64 P0, [R0+URZ+0xa0], R5 ;  /* 0x0000a005000085a7 */ /* 0x000ea400080010ff */
[----:B--2---:R-:W-:Y:S05]  /*a3d0*/  @!P0 BRA `(.L_x_68) ;  /* 0xfffffffc00f08947 */ /* 0x004fea000383ffff */
[----:B------:R-:W-:Y:S05]  /*a3e0*/  BRA `(.L_x_170) ;  /* 0xffffff9400747947 */ /* 0x000fea000383ffff */
.L_x_70:
[----:B------:R-:W-:-:S07]  /*a3f0*/  MOV R0, UR23 ;  /* 0x0000001700007c02 */ /* 0x000fce0008000f00 */
.L_x_171:
[----:B-1----:R1:W2:Y:S02]  /*a400*/  SYNCS.PHASECHK.TRANS64.TRYWAIT P0, [R0+URZ+0xe0], R5 ;  /* 0x0000e005000075a7 */ /* 0x0022a400080011ff */
[----:B--2---:R-:W-:Y:S05]  /*a410*/  @!P0 NANOSLEEP.SYNCS 0x989680 ;  /* 0x009896800000895d */ /* 0x004fea0003900000 */
[----:B------:R-:W2:Y:S02]  /*a420*/  @!P0 SYNCS.PHASECHK.TRANS64 P0, [R0+URZ+0xe0], R5 ;  /* 0x0000e005000085a7 */ /* 0x000ea400080010ff */
[----:B--2---:R-:W-:Y:S05]  /*a430*/  @!P0 BRA `(.L_x_171) ;  /* 0xfffffffc00f08947 */ /* 0x004fea000383ffff */
[----:B------:R-:W-:Y:S05]  /*a440*/  BRA `(.L_x_172) ;  /* 0xffffff9400c07947 */ /* 0x000fea000383ffff */
.L_x_73:
[----:B------:R-:W-:Y:S07]  /*a450*/  MOV R0, UR5 ;  /* 0x0000000500007c02 */ /* 0x000fee0008000f00 */
.L_x_173:
[----:B-1----:R1:W2:Y:S02]  /*a460*/  SYNCS.PHASECHK.TRANS64.TRYWAIT P0, [R0+URZ], R5 ;  /* 0x00000005000075a7 */ /* 0x0022a400080011ff */
[----:B--2---:R-:W-:Y:S05]  /*a470*/  @!P0 NANOSLEEP.SYNCS 0x989680 ;  /* 0x009896800000895d */ /* 0x004fea0003900000 */
[----:B------:R-:W2:Y:S02]  /*a480*/  @!P0 SYNCS.PHASECHK.TRANS64 P0, [R0+URZ], R5 ;  /* 0x00000005000085a7 */ /* 0x000ea400080010ff */
[----:B--2---:R-:W-:Y:S05]  /*a490*/  @!P0 BRA `(.L_x_173) ;  /* 0xfffffffc00f08947 */ /* 0x004fea000383ffff */
[----:B------:R-:W-:Y:S05]  /*a4a0*/  BRA `(.L_x_72) ;  /* 0xffffff9400d47947 */ /* 0x000fea000383ffff */
.L_x_77:
[----:B-1----:R-:W-:-:S07]  /*a4b0*/  MOV R0, UR4 ;  /* 0x0000000400007c02 */ /* 0x002fce0008000f00 */
.L_x_174:
[----:B-1----:R1:W2:Y:S02]  /*a4c0*/  SYNCS.PHASECHK.TRANS64.TRYWAIT P0, [R0+URZ], R3 ;  /* 0x00000003000075a7 */ /* 0x0022a400080011ff */
[----:B--2---:R-:W-:Y:S05]  /*a4d0*/  @!P0 NANOSLEEP.SYNCS 0x989680 ;  /* 0x009896800000895d */ /* 0x004fea0003900000 */
[----:B------:R-:W2:Y:S02]  /*a4e0*/  @!P0 SYNCS.PHASECHK.TRANS64 P0, [R0+URZ], R3 ;  /* 0x00000003000085a7 */ /* 0x000ea400080010ff */
[----:B--2---:R-:W-:Y:S05]  /*a4f0*/  @!P0 BRA `(.L_x_174) ;  /* 0xfffffffc00f08947 */ /* 0x004fea000383ffff */
[----:B------:R-:W-:Y:S05]  /*a500*/  BRA `(.L_x_175) ;  /* 0xffffff9800a07947 */ /* 0x000fea000383ffff */
.L_x_78:
[----:B------:R-:W-:-:S07]  /*a510*/  MOV R0, UR5 ;  /* 0x0000000500007c02 */ /* 0x000fce0008000f00 */
.L_x_176:
[----:B-1----:R1:W2:Y:S02]  /*a520*/  SYNCS.PHASECHK.TRANS64.TRYWAIT P0, [R0+URZ], R3 ;  /* 0x00000003000075a7 */ /* 0x0022a400080011ff */
[----:B--2---:R-:W-:Y:S05]  /*a530*/  @!P0 NANOSLEEP.SYNCS 0x989680 ;  /* 0x009896800000895d */ /* 0x004fea0003900000 */
[----:B------:R-:W2:Y:S02]  /*a540*/  @!P0 SYNCS.PHASECHK.TRANS64 P0, [R0+URZ], R3 ;  /* 0x00000003000085a7 */ /* 0x000ea400080010ff */
[----:B--2---:R-:W-:Y:S05]  /*a550*/  @!P0 BRA `(.L_x_176) ;  /* 0xfffffffc00f08947 */ /* 0x004fea000383ffff */
[----:B------:R-:W-:Y:S05]  /*a560*/  BRA `(.L_x_177) ;  /* 0xffffff9800ac7947 */ /* 0x000fea000383ffff */
.L_x_79:
[----:B------:R-:W-:-:S07]  /*a570*/  MOV R0, UR5 ;  /* 0x0000000500007c02 */ /* 0x000fce0008000f00 */
.L_x_178:
[----:B-1----:R1:W2:Y:S02]  /*a580*/  SYNCS.PHASECHK.TRANS64.TRYWAIT P0, [R0+URZ], R3 ;  /* 0x00000003000075a7 */ /* 0x0022a400080011ff */
[----:B--2---:R-:W-:Y:S05]  /*a590*/  @!P0 NANOSLEEP.SYNCS 0x989680 ;  /* 0x009896800000895d */ /* 0x004fea0003900000 */
[----:B------:R-:W2:Y:S02]  /*a5a0*/  @!P0 SYNCS.PHASECHK.TRANS64 P0, [R0+URZ], R3 ;  /* 0x00000003000085a7 */ /* 0x000ea400080010ff */
[----:B--2---:R-:W-:Y:S05]  /*a5b0*/  @!P0 BRA `(.L_x_178) ;  /* 0xfffffffc00f08947 */ /* 0x004fea000383ffff */
[----:B------:R-:W-:Y:S05]  /*a5c0*/  BRA `(.L_x_179) ;  /* 0xffffff9800b87947 */ /* 0x000fea000383ffff */
.L_x_82:
[----:B------:R-:W-:-:S07]  /*a5d0*/  MOV R0, UR17 ;  /* 0x0000001100007c02 */ /* 0x000fce0008000f00 */
.L_x_180:
[----:B-1----:R1:W2:Y:S02]  /*a5e0*/  SYNCS.PHASECHK.TRANS64.TRYWAIT P1, [R0+URZ+0x120], R3 ;  /* 0x00012003000075a7 */ /* 0x0022a400080211ff */
[----:B--2---:R-:W-:Y:S05]  /*a5f0*/  @!P1 NANOSLEEP.SYNCS 0x989680 ;  /* 0x009896800000995d */ /* 0x004fea0003900000 */
[----:B------:R-:W2:Y:S02]  /*a600*/  @!P1 SYNCS.PHASECHK.TRANS64 P1, [R0+URZ+0x120], R3 ;  /* 0x00012003000095a7 */ /* 0x000ea400080210ff */
[----:B--2---:R-:W-:Y:S05]  /*a610*/  @!P1 BRA `(.L_x_180) ;  /* 0xfffffffc00f09947 */ /* 0x004fea000383ffff */
[----:B------:R-:W-:Y:S05]  /*a620*/  BRA `(.L_x_181) ;  /* 0xffffff9c00047947 */ /* 0x000fea000383ffff */
.L_x_87:
[----:B--2---:R2:W3:Y:S02]  /*a630*/  SYNCS.PHASECHK.TRANS64.TRYWAIT P0, [R12+URZ+0xa0], R9 ;  /* 0x0000a0090c0075a7 */ /* 0x0044e400080011ff */
[----:B---3--:R-:W-:Y:S05]  /*a640*/  @!P0 NANOSLEEP.SYNCS 0x989680 ;  /* 0x009896800000895d */ /* 0x008fea0003900000 */
[----:B------:R-:W3:Y:S02]  /*a650*/  @!P0 SYNCS.PHASECHK.TRANS64 P0, [R12+URZ+0xa0], R9 ;  /* 0x0000a0090c0085a7 */ /* 0x000ee400080010ff */
[----:B---3--:R-:W-:Y:S05]  /*a660*/  @!P0 BRA `(.L_x_87) ;  /* 0xfffffffc00f08947 */ /* 0x008fea000383ffff */
[----:B------:R-:W-:Y:S05]  /*a670*/  BRA `(.L_x_182) ;  /* 0xffffffa0003c7947 */ /* 0x000fea000383ffff */
.L_x_90:
[----:B------:R-:W-:Y:S07]  /*a680*/  MOV R0, UR21 ;  /* 0x0000001500007c02 */ /* 0x000fee0008000f00 */
.L_x_183:
[----:B--2---:R2:W3:Y:S02]  /*a690*/  SYNCS.PHASECHK.TRANS64.TRYWAIT P2, [R0+URZ+0x98], R11 ;  /* 0x0000980b000075a7 */ /* 0x0044e400080411ff */
[----:B---3--:R-:W-:Y:S05]  /*a6a0*/  @!P2 NANOSLEEP.SYNCS 0x989680 ;  /* 0x009896800000a95d */ /* 0x008fea0003900000 */
[----:B------:R-:W3:Y:S02]  /*a6b0*/  @!P2 SYNCS.PHASECHK.TRANS64 P2, [R0+URZ+0x98], R11 ;  /* 0x0000980b0000a5a7 */ /* 0x000ee400080410ff */
[----:B---3--:R-:W-:Y:S05]  /*a6c0*/  @!P2 BRA `(.L_x_183) ;  /* 0xfffffffc00f0a947 */ /* 0x008fea000383ffff */
[----:B------:R-:W-:Y:S05]  /*a6d0*/  BRA `(.L_x_89) ;  /* 0xffffffa400a47947 */ /* 0x000fea000383ffff */
.L_x_93:
[----:B--2---:R-:W-:Y:S07]  /*a6e0*/  MOV R0, UR21 ;  /* 0x0000001500007c02 */ /* 0x004fee0008000f00 */
.L_x_184:
[----:B--2---:R2:W3:Y:S02]  /*a6f0*/  SYNCS.PHASECHK.TRANS64.TRYWAIT P0, [R0+URZ+0x70], R9 ;  /* 0x00007009000075a7 */ /* 0x0044e400080011ff */
[----:B---3--:R-:W-:Y:S05]  /*a700*/  @!P0 NANOSLEEP.SYNCS 0x989680 ;  /* 0x009896800000895d */ /* 0x008fea0003900000 */
[----:B------:R-:W3:Y:S02]  /*a710*/  @!P0 SYNCS.PHASECHK.TRANS64 P0, [R0+URZ+0x70], R9 ;  /* 0x00007009000085a7 */ /* 0x000ee400080010ff */
[----:B---3--:R-:W-:Y:S05]  /*a720*/  @!P0 BRA `(.L_x_184) ;  /* 0xfffffffc00f08947 */ /* 0x008fea000383ffff */
[----:B------:R-:W-:Y:S05]  /*a730*/  BRA `(.L_x_185) ;  /* 0xffffffa800007947 */ /* 0x000fea000383ffff */
.L_x_94:
[----:B------:R-:W-:Y:S07]  /*a740*/  MOV R0, UR21 ;  /* 0x0000001500007c02 */ /* 0x000fee0008000f00 */
.L_x_186:
[----:B--2---:R2:W3:Y:S02]  /*a750*/  SYNCS.PHASECHK.TRANS64.TRYWAIT P0, [R0+URZ+0x78], R9 ;  /* 0x00007809000075a7 */ /* 0x0044e400080011ff */
[----:B---3--:R-:W-:Y:S05]  /*a760*/  @!P0 NANOSLEEP.SYNCS 0x989680 ;  /* 0x009896800000895d */ /* 0x008fea0003900000 */
[----:B------:R-:W3:Y:S02]  /*a770*/  @!P0 SYNCS.PHASECHK.TRANS64 P0, [R0+URZ+0x78], R9 ;  /* 0x00007809000085a7 */ /* 0x000ee400080010ff */
[----:B---3--:R-:W-:Y:S05]  /*a780*/  @!P0 BRA `(.L_x_186) ;  /* 0xfffffffc00f08947 */ /* 0x008fea000383ffff */
[----:B------:R-:W-:Y:S05]  /*a790*/  BRA `(.L_x_187) ;  /* 0xffffffa800587947 */ /* 0x000fea000383ffff */
.L_x_95:
[----:B------:R-:W-:Y:S07]  /*a7a0*/  MOV R0, UR21 ;  /* 0x0000001500007c02 */ /* 0x000fee0008000f00 */
.L_x_188:
[----:B--2---:R2:W3:Y:S02]  /*a7b0*/  SYNCS.PHASECHK.TRANS64.TRYWAIT P0, [R0+URZ+0x80], R9 ;  /* 0x00008009000075a7 */ /* 0x0044e400080011ff */
[----:B---3--:R-:W-:Y:S05]  /*a7c0*/  @!P0 NANOSLEEP.SYNCS 0x989680 ;  /* 0x009896800000895d */ /* 0x008fea0003900000 */
[----:B------:R-:W3:Y:S02]  /*a7d0*/  @!P0 SYNCS.PHASECHK.TRANS64 P0, [R0+URZ+0x80], R9 ;  /* 0x00008009000085a7 */ /* 0x000ee400080010ff */
[----:B---3--:R-:W-:Y:S05]  /*a7e0*/  @!P0 BRA `(.L_x_188) ;  /* 0xfffffffc00f08947 */ /* 0x008fea000383ffff */
[----:B------:R-:W-:Y:S05]  /*a7f0*/  BRA `(.L_x_189) ;  /* 0xffffffa800b47947 */ /* 0x000fea000383ffff */
.L_x_96:
[----:B------:R-:W-:Y:S07]  /*a800*/  MOV R0, UR21 ;  /* 0x0000001500007c02 */ /* 0x000fee0008000f00 */
.L_x_190:
[----:B--2---:R2:W3:Y:S02]  /*a810*/  SYNCS.PHASECHK.TRANS64.TRYWAIT P0, [R0+URZ+0x88], R9 ;  /* 0x00008809000075a7 */ /* 0x0044e400080011ff */
[----:B---3--:R-:W-:Y:S05]  /*a820*/  @!P0 NANOSLEEP.SYNCS 0x989680 ;  /* 0x009896800000895d */ /* 0x008fea0003900000 */
[----:B------:R-:W3:Y:S02]  /*a830*/  @!P0 SYNCS.PHASECHK.TRANS64 P0, [R0+URZ+0x88], R9 ;  /* 0x00008809000085a7 */ /* 0x000ee400080010ff */
[----:B---3--:R-:W-:Y:S05]  /*a840*/  @!P0 BRA `(.L_x_190) ;  /* 0xfffffffc00f08947 */ /* 0x008fea000383ffff */
[----:B------:R-:W-:Y:S05]  /*a850*/  BRA `(.L_x_191) ;  /* 0xffffffac00107947 */ /* 0x000fea000383ffff */
.L_x_98:
[----:B------:R-:W-:-:S07]  /*a860*/  MOV R0, UR21 ;  /* 0x0000001500007c02 */ /* 0x000fce0008000f00 */
.L_x_192:
[----:B--2---:R2:W4:Y:S02]  /*a870*/  SYNCS.PHASECHK.TRANS64.TRYWAIT P0, [R0+URZ+0x70], R3 ;  /* 0x00007003000075a7 */ /* 0x00452400080011ff */
[----:B----4-:R-:W-:Y:S05]  /*a880*/  @!P0 NANOSLEEP.SYNCS 0x989680 ;  /* 0x009896800000895d */ /* 0x010fea0003900000 */
[----:B------:R-:W4:Y:S02]  /*a890*/  @!P0 SYNCS.PHASECHK.TRANS64 P0, [R0+URZ+0x70], R3 ;  /* 0x00007003000085a7 */ /* 0x000f2400080010ff */
[----:B----4-:R-:W-:Y:S05]  /*a8a0*/  @!P0 BRA `(.L_x_192) ;  /* 0xfffffffc00f08947 */ /* 0x010fea000383ffff */
[----:B------:R-:W-:Y:S05]  /*a8b0*/  BRA `(.L_x_193) ;  /* 0xffffffac00a07947 */ /* 0x000fea000383ffff */
.L_x_99:
[----:B--2---:R-:W-:-:S07]  /*a8c0*/  MOV R0, UR21 ;  /* 0x0000001500007c02 */ /* 0x004fce0008000f00 */
.L_x_194:
[----:B--2---:R2:W4:Y:S02]  /*a8d0*/  SYNCS.PHASECHK.TRANS64.TRYWAIT P0, [R0+URZ+0x78], R3 ;  /* 0x00007803000075a7 */ /* 0x00452400080011ff */
[----:B----4-:R-:W-:Y:S05]  /*a8e0*/  @!P0 NANOSLEEP.SYNCS 0x989680 ;  /* 0x009896800000895d */ /* 0x010fea0003900000 */
[----:B------:R-:W4:Y:S02]  /*a8f0*/  @!P0 SYNCS.PHASECHK.TRANS64 P0, [R0+URZ+0x78], R3 ;  /* 0x00007803000085a7 */ /* 0x000f2400080010ff */
[----:B----4-:R-:W-:Y:S05]  /*a900*/  @!P0 BRA `(.L_x_194) ;  /* 0xfffffffc00f08947 */ /* 0x010fea000383ffff */
[----:B------:R-:W-:Y:S05]  /*a910*/  BRA `(.L_x_195) ;  /* 0xffffffac00907947 */ /* 0x000fea000383ffff */
.L_x_100:
[----:B--2---:R-:W-:-:S07]  /*a920*/  MOV R0, UR21 ;  /* 0x0000001500007c02 */ /* 0x004fce0008000f00 */
.L_x_196:
[----:B--2---:R2:W4:Y:S02]  /*a930*/  SYNCS.PHASECHK.TRANS64.TRYWAIT P0, [R0+URZ+0x80], R3 ;  /* 0x00008003000075a7 */ /* 0x00452400080011ff */
[----:B----4-:R-:W-:Y:S05]  /*a940*/  @!P0 NANOSLEEP.SYNCS 0x989680 ;  /* 0x009896800000895d */ /* 0x010fea0003900000 */
[----:B------:R-:W4:Y:S02]  /*a950*/  @!P0 SYNCS.PHASECHK.TRANS64 P0, [R0+URZ+0x80], R3 ;  /* 0x00008003000085a7 */ /* 0x000f2400080010ff */
[----:B----4-:R-:W-:Y:S05]  /*a960*/  @!P0 BRA `(.L_x_196) ;  /* 0xfffffffc00f08947 */ /* 0x010fea000383ffff */
[----:B------:R-:W-:Y:S05]  /*a970*/  BRA `(.L_x_197) ;  /* 0xffffffac00807947 */ /* 0x000fea000383ffff */
.L_x_102:
[----:B-1----:R1:W2:Y:S02]  /*a980*/  SYNCS.PHASECHK.TRANS64.TRYWAIT P0, [R3+URZ+0xa0], R0 ;  /* 0x0000a000030075a7 */ /* 0x0022a400080011ff */
[----:B--2---:R-:W-:Y:S05]  /*a990*/  @!P0 NANOSLEEP.SYNCS 0x989680 ;  /* 0x009896800000895d */ /* 0x004fea0003900000 */
[----:B------:R-:W2:Y:S02]  /*a9a0*/  @!P0 SYNCS.PHASECHK.TRANS64 P0, [R3+URZ+0xa0], R0 ;  /* 0x0000a000030085a7 */ /* 0x000ea400080010ff */
[----:B--2---:R-:W-:Y:S05]  /*a9b0*/  @!P0 BRA `(.L_x_102) ;  /* 0xfffffffc00f08947 */ /* 0x004fea000383ffff */
[----:B------:R-:W-:Y:S05]  /*a9c0*/  BRA `(.L_x_198) ;  /* 0xffffffb000547947 */ /* 0x000fea000383ffff */
.L_x_113:
[----:B-1----:R-:W-:Y:S04]  /*a9d0*/  MOV R0, UR43 ;  /* 0x0000002b00007c02 */ /* 0x002fe80008000f00 */
[----:B------:R1:W2:Y:S03]  /*a9e0*/  SYNCS.PHASECHK.TRANS64.TRYWAIT P1, [R0+URZ+0x50], R5 ;  /* 0x00005005000075a7 */ /* 0x0002a600080211ff */
[----:B--2---:R-:W-:Y:S05]  /*a9f0*/  @!P1 NANOSLEEP.SYNCS 0x989680 ;  /* 0x009896800000995d */ /* 0x004fea0003900000 */
[----:B------:R-:W2:Y:S02]  /*aa00*/  @!P1 SYNCS.PHASECHK.TRANS64 P1, [R0+URZ+0x50], R5 ;  /* 0x00005005000095a7 */ /* 0x000ea400080210ff */
[----:B--2---:R-:W-:Y:S05]  /*aa10*/  @!P1 BRA `(.L_x_113) ;  /* 0xfffffffc00ec9947 */ /* 0x004fea000383ffff */
[----:B------:R-:W-:Y:S05]  /*aa20*/  BRA `(.L_x_112) ;  /* 0xffffffbc00b87947 */ /* 0x000fea000383ffff */
.L_x_115:
[----:B-1----:R1:W4:Y:S02]  /*aa30*/  SYNCS.PHASECHK.TRANS64.TRYWAIT P0, [R98+URZ+0xc0], R3 ;  /* 0x0000c003620075a7 */ /* 0x00232400080011ff */
[----:B----4-:R-:W-:Y:S05]  /*aa40*/  @!P0 NANOSLEEP.SYNCS 0x989680 ;  /* 0x009896800000895d */ /* 0x010fea0003900000 */
[----:B------:R-:W4:Y:S02]  /*aa50*/  @!P0 SYNCS.PHASECHK.TRANS64 P0, [R98+URZ+0xc0], R3 ;  /* 0x0000c003620085a7 */ /* 0x000f2400080010ff */
[----:B----4-:R-:W-:Y:S05]  /*aa60*/  @!P0 BRA `(.L_x_115) ;  /* 0xfffffffc00f08947 */ /* 0x010fea000383ffff */
[----:B------:R-:W-:Y:S05]  /*aa70*/  BRA `(.L_x_114) ;  /* 0xffffffbc00e07947 */ /* 0x000fea000383ffff */
.L_x_124:
[----:B---3--:R3:W4:Y:S02]  /*aa80*/  SYNCS.PHASECHK.TRANS64.TRYWAIT P0, [R3+URZ+0x50], R0 ;  /* 0x00005000030075a7 */ /* 0x00872400080011ff */
[----:B----4-:R-:W-:Y:S05]  /*aa90*/  @!P0 NANOSLEEP.SYNCS 0x989680 ;  /* 0x009896800000895d */ /* 0x010fea0003900000 */
[----:B------:R-:W4:Y:S02]  /*aaa0*/  @!P0 SYNCS.PHASECHK.TRANS64 P0, [R3+URZ+0x50], R0 ;  /* 0x00005000030085a7 */ /* 0x000f2400080010ff */
[----:B----4-:R-:W-:Y:S05]  /*aab0*/  @!P0 BRA `(.L_x_124) ;  /* 0xfffffffc00f08947 */ /* 0x010fea000383ffff */
[----:B------:R-:W-:Y:S05]  /*aac0*/  BRA `(.L_x_123) ;  /* 0xffffffc800d07947 */ /* 0x000fea000383ffff */
.L_x_132:
[----:B-1----:R1:W3:Y:S02]  /*aad0*/  SYNCS.PHASECHK.TRANS64.TRYWAIT P0, [R62+URZ+0x50], R5 ;  /* 0x000050053e0075a7 */ /* 0x0022e400080011ff */
[----:B---3--:R-:W-:Y:S05]  /*aae0*/  @!P0 NANOSLEEP.SYNCS 0x989680 ;  /* 0x009896800000895d */ /* 0x008fea0003900000 */
[----:B------:R-:W3:Y:S02]  /*aaf0*/  @!P0 SYNCS.PHASECHK.TRANS64 P0, [R62+URZ+0x50], R5 ;  /* 0x000050053e0085a7 */ /* 0x000ee400080010ff */
[----:B---3--:R-:W-:Y:S05]  /*ab00*/  @!P0 BRA `(.L_x_132) ;  /* 0xfffffffc00f08947 */ /* 0x008fea000383ffff */
[----:B------:R-:W-:Y:S05]  /*ab10*/  BRA `(.L_x_131) ;  /* 0xffffffd400e87947 */ /* 0x000fea000383ffff */
.L_x_140:
[----:B-1----:R1:W4:Y:S02]  /*ab20*/  SYNCS.PHASECHK.TRANS64.TRYWAIT P0, [R61+URZ+0x50], R4 ;  /* 0x000050043d0075a7 */ /* 0x00232400080011ff */
[----:B----4-:R-:W-:Y:S05]  /*ab30*/  @!P0 NANOSLEEP.SYNCS 0x989680 ;  /* 0x009896800000895d */ /* 0x010fea0003900000 */
[----:B------:R-:W4:Y:S02]  /*ab40*/  @!P0 SYNCS.PHASECHK.TRANS64 P0, [R61+URZ+0x50], R4 ;  /* 0x000050043d0085a7 */ /* 0x000f2400080010ff */
[----:B----4-:R-:W-:Y:S05]  /*ab50*/  @!P0 BRA `(.L_x_140) ;  /* 0xfffffffc00f08947 */ /* 0x010fea000383ffff */
[----:B------:R-:W-:Y:S05]  /*ab60*/  BRA `(.L_x_139) ;  /* 0xffffffe000fc7947 */ /* 0x000fea000383ffff */
        .weak           $__internal_0_$__cuda_sm10x_tcgen05_guardrail_trap_col_being_dealloced_not_returned_by_alloc
        .type           $__internal_0_$__cuda_sm10x_tcgen05_guardrail_trap_col_being_dealloced_not_returned_by_alloc,@function
        .size           $__internal_0_$__cuda_sm10x_tcgen05_guardrail_trap_col_being_dealloced_not_returned_by_alloc,($__internal_1_$__cuda_sm10x_tcgen05_guardrail_trap_phase_invalid_during_alloc - $__internal_0_$__cuda_sm10x_tcgen05_guardrail_trap_col_being_dealloced_not_returned_by_alloc)
$__internal_0_$__cuda_sm10x_tcgen05_guardrail_trap_col_being_dealloced_not_returned_by_alloc:
[----:B------:R-:W-:Y:S05]  /*ab70*/  BPT.TRAP 0x1 ;  /* 0x000000040000795c */ /* 0x000fea0000300000 */
[----:B------:R-:W-:-:S04]  /*ab80*/  HFMA2 R3, -RZ, RZ, 0, 0 ;  /* 0x00000000ff037431 */ /* 0x000fc800000001ff */
[----:B------:R-:W-:Y:S05]  /*ab90*/  RET.REL.NODEC R2 `(_ZN7cutlass13device_kernelINS_4gemm6kernel13GemmUniversalIN4cute5tupleIJiiiiEEENS1_10collective13CollectiveMmaINS1_35MainloopSm100TmaUmmaWarpSpecializedILi5ELi2ELi4ENS5_IJNS4_1CILi2EEESB_NSA_ILi1EEEEEEEENS5_IJNSA_ILi128EEENSA_ILi256EEENSA_ILi32EEEEEENS_6half_tENS5_IJlSC_lEEESJ_SK_NS4_8TiledMMAINS4_8MMA_AtomIJNS4_26SM100_MMA_F16BF16_2x1SM_SSISJ_SJ_fLi128ELi256ELNS4_4UMMA5MajorE0ELSP_0ELNSO_7ScaleInE0ELSQ_0EEEEEENS4_6LayoutINS5_IJSC_SC_SC_EEENS5_IJNSA_ILi0EEESV_SV_EEEEENS5_IJNS4_10UnderscoreESY_SY_EEEEENS4_28SM100_TMA_2SM_LOAD_MULTICASTENS4_14ComposedLayoutINS4_7SwizzleILi2ELi4ELi3EEENS4_18smem_ptr_flag_bitsILi16EEENST_INS5_IJNSA_ILi8EEESH_EEENS5_IJSH_SC_EEEEEEEvNS4_8identityENS4_18SM100_TMA_2SM_LOADES1B_vS1C_EENS_8epilogue10collective18CollectiveEpilogueINS1F_23Sm100TmaWarpSpecializedILi4ELi2ELi32ELb1ELb0EEEJNS5_IJNSA_ILi64EEESG_SH_EEENS5_IJNST_IS1K_SC_EENST_INS5_IJSH_SB_EEENS5_IJSC_SF_EEEEEEEESJ_SK_SJ_SK_NS1F_6fusion15FusionCallbacksIS1J_NS1R_17LinearCombinationISJ_fSJ_fLNS_15FloatRoundStyleE2EEES1L_S1Q_JEEENS4_5SM1004TMEM4LOAD26SM100_TMEM_LOAD_32dp32b32xENS4_13SM90_TMA_LOADES1B_NS4_39AutoVectorizingCopyWithAssumedAlignmentILi128EEENS4_14SM90_TMA_STOREES1B_S23_S23_EEEvvEEEEvNT_6ParamsE) ;  /* 0xffffff5402187950 */ /* 0x000fea0003c3ffff */
        .weak           $__internal_1_$__cuda_sm10x_tcgen05_guardrail_trap_phase_invalid_during_alloc
        .type           $__internal_1_$__cuda_sm10x_tcgen05_guardrail_trap_phase_invalid_during_alloc,@function
        .size           $__internal_1_$__cuda_sm10x_tcgen05_guardrail_trap_phase_invalid_during_alloc,($__internal_2_$__cuda_sm10x_tcgen05_guardrail_trap_unallocated_columns_being_dealloced - $__internal_1_$__cuda_sm10x_tcgen05_guardrail_trap_phase_invalid_during_alloc)
$__internal_1_$__cuda_sm10x_tcgen05_guardrail_trap_phase_invalid_during_alloc:
[----:B------:R-:W-:Y:S05]  /*aba0*/  BPT.TRAP 0x1 ;  /* 0x000000040000795c */ /* 0x000fea0000300000 */
[----:B------:R-:W-:-:S04]  /*abb0*/  MOV R5, 0x0 ;  /* 0x0000000000057802 */ /* 0x000fc80000000f00 */
[----:B------:R-:W-:Y:S05]  /*abc0*/  RET.REL.NODEC R4 `(_ZN7cutlass13device_kernelINS_4gemm6kernel13GemmUniversalIN4cute5tupleIJiiiiEEENS1_10collective13CollectiveMmaINS1_35MainloopSm100TmaUmmaWarpSpecializedILi5ELi2ELi4ENS5_IJNS4_1CILi2EEESB_NSA_ILi1EEEEEEEENS5_IJNSA_ILi128EEENSA_ILi256EEENSA_ILi32EEEEEENS_6half_tENS5_IJlSC_lEEESJ_SK_NS4_8TiledMMAINS4_8MMA_AtomIJNS4_26SM100_MMA_F16BF16_2x1SM_SSISJ_SJ_fLi128ELi256ELNS4_4UMMA5MajorE0ELSP_0ELNSO_7ScaleInE0ELSQ_0EEEEEENS4_6LayoutINS5_IJSC_SC_SC_EEENS5_IJNSA_ILi0EEESV_SV_EEEEENS5_IJNS4_10UnderscoreESY_SY_EEEEENS4_28SM100_TMA_2SM_LOAD_MULTICASTENS4_14ComposedLayoutINS4_7SwizzleILi2ELi4ELi3EEENS4_18smem_ptr_flag_bitsILi16EEENST_INS5_IJNSA_ILi8EEESH_EEENS5_IJSH_SC_EEEEEEEvNS4_8identityENS4_18SM100_TMA_2SM_LOADES1B_vS1C_EENS_8epilogue10collective18CollectiveEpilogueINS1F_23Sm100TmaWarpSpecializedILi4ELi2ELi32ELb1ELb0EEEJNS5_IJNSA_ILi64EEESG_SH_EEENS5_IJNST_IS1K_SC_EENST_INS5_IJSH_SB_EEENS5_IJSC_SF_EEEEEEEESJ_SK_SJ_SK_NS1F_6fusion15FusionCallbacksIS1J_NS1R_17LinearCombinationISJ_fSJ_fLNS_15FloatRoundStyleE2EEES1L_S1Q_JEEENS4_5SM1004TMEM4LOAD26SM100_TMEM_LOAD_32dp32b32xENS4_13SM90_TMA_LOADES1B_NS4_39AutoVectorizingCopyWithAssumedAlignmentILi128EEENS4_14SM90_TMA_STOREES1B_S23_S23_EEEvvEEEEvNT_6ParamsE) ;  /* 0xffffff54040c7950 */ /* 0x000fea0003c3ffff */
        .weak           $__internal_2_$__cuda_sm10x_tcgen05_guardrail_trap_unallocated_columns_being_dealloced
        .type           $__internal_2_$__cuda_sm10x_tcgen05_guardrail_trap_unallocated_columns_being_dealloced,@function
        .size           $__internal_2_$__cuda_sm10x_tcgen05_guardrail_trap_unallocated_columns_being_dealloced,(.L_x_200 - $__internal_2_$__cuda_sm10x_tcgen05_guardrail_trap_unallocated_columns_being_dealloced)
$__internal_2_$__cuda_sm10x_tcgen05_guardrail_trap_unallocated_columns_being_dealloced:
[----:B------:R-:W-:Y:S05]  /*abd0*/  BPT.TRAP 0x1 ;  /* 0x000000040000795c */ /* 0x000fea0000300000 */
[----:B------:R-:W-:-:S04]  /*abe0*/  HFMA2 R3, -RZ, RZ, 0, 0 ;  /* 0x00000000ff037431 */ /* 0x000fc800000001ff */
[----:B------:R-:W-:Y:S05]  /*abf0*/  RET.REL.NODEC R2 `(_ZN7cutlass13device_kernelINS_4gemm6kernel13GemmUniversalIN4cute5tupleIJiiiiEEENS1_10collective13CollectiveMmaINS1_35MainloopSm100TmaUmmaWarpSpecializedILi5ELi2ELi4ENS5_IJNS4_1CILi2EEESB_NSA_ILi1EEEEEEEENS5_IJNSA_ILi128EEENSA_ILi256EEENSA_ILi32EEEEEENS_6half_tENS5_IJlSC_lEEESJ_SK_NS4_8TiledMMAINS4_8MMA_AtomIJNS4_26SM100_MMA_F16BF16_2x1SM_SSISJ_SJ_fLi128ELi256ELNS4_4UMMA5MajorE0ELSP_0ELNSO_7ScaleInE0ELSQ_0EEEEEENS4_6LayoutINS5_IJSC_SC_SC_EEENS5_IJNSA_ILi0EEESV_SV_EEEEENS5_IJNS4_10UnderscoreESY_SY_EEEEENS4_28SM100_TMA_2SM_LOAD_MULTICASTENS4_14ComposedLayoutINS4_7SwizzleILi2ELi4ELi3EEENS4_18smem_ptr_flag_bitsILi16EEENST_INS5_IJNSA_ILi8EEESH_EEENS5_IJSH_SC_EEEEEEEvNS4_8identityENS4_18SM100_TMA_2SM_LOADES1B_vS1C_EENS_8epilogue10collective18CollectiveEpilogueINS1F_23Sm100TmaWarpSpecializedILi4ELi2ELi32ELb1ELb0EEEJNS5_IJNSA_ILi64EEESG_SH_EEENS5_IJNST_IS1K_SC_EENST_INS5_IJSH_SB_EEENS5_IJSC_SF_EEEEEEEESJ_SK_SJ_SK_NS1F_6fusion15FusionCallbacksIS1J_NS1R_17LinearCombinationISJ_fSJ_fLNS_15FloatRoundStyleE2EEES1L_S1Q_JEEENS4_5SM1004TMEM4LOAD26SM100_TMEM_LOAD_32dp32b32xENS4_13SM90_TMA_LOADES1B_NS4_39AutoVectorizingCopyWithAssumedAlignmentILi128EEENS4_14SM90_TMA_STOREES1B_S23_S23_EEEvvEEEEvNT_6ParamsE) ;  /* 0xffffff5402007950 */ /* 0x000fea0003c3ffff */
.L_x_199:
[----:B------:R-:W-:-:S00]  /*ac00*/  BRA `(.L_x_199) ;  /* 0xfffffffc00fc7947 */ /* 0x000fc0000383ffff */
[----:B------:R-:W-:-:S00]  /*ac10*/  NOP ;  /* 0x0000000000007918 */ /* 0x000fc00000000000 */
        /* <DEDUP_REMOVED lines=14> */
.L_x_200:


//--------------------- .nv.global.init           --------------------------
	.section	.nv.global.init,"aw",@progbits
.nv.global.init:
	.type		$str$27,@object
	.size		$str$27,($str$28 - $str$27)
$str$27:
        /*0000*/ 	.byte	0x28, 0x61, 0x64, 0x64, 0x72, 0x65, 0x73, 0x73, 0x20, 0x26, 0x20, 0x6d, 0x61, 0x73, 0x6b, 0x29
        /*0010*/ 	.byte	0x20, 0x3d, 0x3d, 0x20, 0x30, 0x00
	.type		$str$28,@object
	.size		$str$28,($str$26 - $str$28)
$str$28:
        /*0016*/ 	.byte	0x2f, 0x74, 0x6d, 0x70, 0x2f, 0x63, 0x75, 0x74, 0x6c, 0x61, 0x73, 0x73, 0x5f, 0x73, 0x77, 0x65
        /*0026*/ 	.byte	0x65, 0x70, 0x5f, 0x73, 0x72, 0x63, 0x2f, 0x69, 0x6e, 0x63, 0x6c, 0x75, 0x64, 0x65, 0x2f, 0x63
        /*0036*/ 	.byte	0x75, 0x74, 0x65, 0x2f, 0x70, 0x6f, 0x69, 0x6e, 0x74, 0x65, 0x72, 0x5f, 0x66, 0x6c, 0x61, 0x67
        /*0046*/ 	.byte	0x67, 0x65, 0x64, 0x2e, 0x68, 0x70, 0x70, 0x00
	.type		$str$26,@object
	.size		$str$26,($str$25 - $str$26)
$str$26:
        /*004e*/ 	.byte	0x2f, 0x74, 0x6d, 0x70, 0x2f, 0x63, 0x75, 0x74, 0x6c, 0x61, 0x73, 0x73, 0x5f, 0x73, 0x77, 0x65
        /*005e*/ 	.byte	0x65, 0x70, 0x5f, 0x73, 0x72, 0x63, 0x2f, 0x69, 0x6e, 0x63, 0x6c, 0x75, 0x64, 0x65, 0x2f, 0x63
        /*006e*/ 	.byte	0x75, 0x74, 0x65, 0x2f, 0x61, 0x74, 0x6f, 0x6d, 0x2f, 0x63, 0x6f, 0x70, 0x79, 0x5f, 0x74, 0x72
        /*007e*/ 	.byte	0x61, 0x69, 0x74, 0x73, 0x5f, 0x73, 0x6d, 0x31, 0x30, 0x30, 0x2e, 0x68, 0x70, 0x70, 0x00
	.type		$str$25,@object
	.size		$str$25,(__unnamed_1 - $str$25)
$str$25:
        /*008d*/ 	.byte	0x28, 0x28, 0x75, 0x69, 0x6e, 0x74, 0x33, 0x32, 0x5f, 0x74, 0x28, 0x74, 0x68, 0x72, 0x65, 0x61
        /*009d*/ 	.byte	0x64, 0x49, 0x64, 0x78, 0x2e, 0x78, 0x29, 0x20, 0x2f, 0x20, 0x33, 0x32, 0x29, 0x20, 0x25, 0x20
        /*00ad*/ 	.byte	0x34, 0x29, 0x20, 0x3d, 0x3d, 0x20, 0x28, 0x28, 0x28, 0x74, 0x6d, 0x65, 0x6d, 0x5f, 0x61, 0x64
        /*00bd*/ 	.byte	0x64, 0x72, 0x20, 0x3e, 0x3e, 0x20, 0x31, 0x36, 0x29, 0x20, 0x2f, 0x20, 0x33, 0x32, 0x29, 0x20
        /*00cd*/ 	.byte	0x25, 0x20, 0x34, 0x29, 0x00
	.type		__unnamed_1,@object
	.size		__unnamed_1,(__unnamed_2 - __unnamed_1)
__unnamed_1:
        /*00d2*/ 	.byte	0x61, 0x75, 0x74, 0x6f, 0x20, 0x63, 0x75, 0x74, 0x65, 0x3a, 0x3a, 0x61, 0x73, 0x5f, 0x70, 0x6f
        /* <DEDUP_REMOVED lines=24> */
        /*0262*/ 	.byte	0x39, 0x36, 0x3e, 0x3e, 0x3e, 0x3e, 0x5d, 0x00
	.type		__unnamed_2,@object
	.size		__unnamed_2,(.L_2 - __unnamed_2)
__unnamed_2:
        /* <DEDUP_REMOVED lines=42> */
        /*050a*/ 	.byte	0x3e, 0x3e, 0x5d, 0x00
.L_2:


//--------------------- .nv.shared._ZN7cutlass13device_kernelINS_4gemm6kernel13GemmUniversalIN4cute5tupleIJiiiiEEENS1_10collective13CollectiveMmaINS1_35MainloopSm100TmaUmmaWarpSpecializedILi5ELi2ELi4ENS5_IJNS4_1CILi2EEESB_NSA_ILi1EEEEEEEENS5_IJNSA_ILi128EEENSA_ILi256EEENSA_ILi32EEEEEENS_6half_tENS5_IJlSC_lEEESJ_SK_NS4_8TiledMMAINS4_8MMA_AtomIJNS4_26SM100_MMA_F16BF16_2x1SM_SSISJ_SJ_fLi128ELi256ELNS4_4UMMA5MajorE0ELSP_0ELNSO_7ScaleInE0ELSQ_0EEEEEENS4_6LayoutINS5_IJSC_SC_SC_EEENS5_IJNSA_ILi0EEESV_SV_EEEEENS5_IJNS4_10UnderscoreESY_SY_EEEEENS4_28SM100_TMA_2SM_LOAD_MULTICASTENS4_14ComposedLayoutINS4_7SwizzleILi2ELi4ELi3EEENS4_18smem_ptr_flag_bitsILi16EEENST_INS5_IJNSA_ILi8EEESH_EEENS5_IJSH_SC_EEEEEEEvNS4_8identityENS4_18SM100_TMA_2SM_LOADES1B_vS1C_EENS_8epilogue10collective18CollectiveEpilogueINS1F_23Sm100TmaWarpSpecializedILi4ELi2ELi32ELb1ELb0EEEJNS5_IJNSA_ILi64EEESG_SH_EEENS5_IJNST_IS1K_SC_EENST_INS5_IJSH_SB_EEENS5_IJSC_SF_EEEEEEEESJ_SK_SJ_SK_NS1F_6fusion15FusionCallbacksIS1J_NS1R_17LinearCombinationISJ_fSJ_fLNS_15FloatRoundStyleE2EEES1L_S1Q_JEEENS4_5SM1004TMEM4LOAD26SM100_TMEM_LOAD_32dp32b32xENS4_13SM90_TMA_LOADES1B_NS4_39AutoVectorizingCopyWithAssumedAlignmentILi128EEENS4_14SM90_TMA_STOREES1B_S23_S23_EEEvvEEEEvNT_6ParamsE --------------------------
	.section	.nv.shared._ZN7cutlass13device_kernelINS_4gemm6kernel13GemmUniversalIN4cute5tupleIJiiiiEEENS1_10collective13CollectiveMmaINS1_35MainloopSm100TmaUmmaWarpSpecializedILi5ELi2ELi4ENS5_IJNS4_1CILi2EEESB_NSA_ILi1EEEEEEEENS5_IJNSA_ILi128EEENSA_ILi256EEENSA_ILi32EEEEEENS_6half_tENS5_IJlSC_lEEESJ_SK_NS4_8TiledMMAINS4_8MMA_AtomIJNS4_26SM100_MMA_F16BF16_2x1SM_SSISJ_SJ_fLi128ELi256ELNS4_4UMMA5MajorE0ELSP_0ELNSO_7ScaleInE0ELSQ_0EEEEEENS4_6LayoutINS5_IJSC_SC_SC_EEENS5_IJNSA_ILi0EEESV_SV_EEEEENS5_IJNS4_10UnderscoreESY_SY_EEEEENS4_28SM100_TMA_2SM_LOAD_MULTICASTENS4_14ComposedLayoutINS4_7SwizzleILi2ELi4ELi3EEENS4_18smem_ptr_flag_bitsILi16EEENST_INS5_IJNSA_ILi8EEESH_EEENS5_IJSH_SC_EEEEEEEvNS4_8identityENS4_18SM100_TMA_2SM_LOADES1B_vS1C_EENS_8epilogue10collective18CollectiveEpilogueINS1F_23Sm100TmaWarpSpecializedILi4ELi2ELi32ELb1ELb0EEEJNS5_IJNSA_ILi64EEESG_SH_EEENS5_IJNST_IS1K_SC_EENST_INS5_IJSH_SB_EEENS5_IJSC_SF_EEEEEEEESJ_SK_SJ_SK_NS1F_6fusion15FusionCallbacksIS1J_NS1R_17LinearCombinationISJ_fSJ_fLNS_15FloatRoundStyleE2EEES1L_S1Q_JEEENS4_5SM1004TMEM4LOAD26SM100_TMEM_LOAD_32dp32b32xENS4_13SM90_TMA_LOADES1B_NS4_39AutoVectorizingCopyWithAssumedAlignmentILi128EEENS4_14SM90_TMA_STOREES1B_S23_S23_EEEvvEEEEvNT_6ParamsE,"aw",@nobits
	.sectionflags	@""
	.align	16
	.zero		1024


//--------------------- .nv.shared.reserved.0     --------------------------
	.section	.nv.shared.reserved.0,"aw",@nobits
	.weak		__nv_reservedSMEM_offset_0_alias
	.size		__nv_reservedSMEM_offset_0_alias, 0, 64
	.other		__nv_reservedSMEM_offset_0_alias,@"STO_CUDA_RESERVED_SHARED STV_DEFAULT"
__nv_reservedSMEM_offset_0_alias:
	.zero		0
.nv.shared.reserved.0:
	.zero		64
	.weak		__nv_reservedSMEM_tcgen05_partition
	.type		__nv_reservedSMEM_tcgen05_partition,@object
	.size		__nv_reservedSMEM_tcgen05_partition,(.L_0 - __nv_reservedSMEM_tcgen05_partition)
__nv_reservedSMEM_tcgen05_partition:
	.zero		32
.L_0:


//--------------------- .nv.global                --------------------------
	.section	.nv.global,"aw",@nobits
.nv.global:
	.type		_ZN39_INTERNAL_39b58431_4_k_cu_91c45ea8_76374cute1_E,@object
	.size		_ZN39_INTERNAL_39b58431_4_k_cu_91c45ea8_76374cute1_E,(_ZN39_INTERNAL_39b58431_4_k_cu_91c45ea8_76374cuda3std3__45__cpo6cbeginE - _ZN39_INTERNAL_39b58431_4_k_cu_91c45ea8_76374cute1_E)
_ZN39_INTERNAL_39b58431_4_k_cu_91c45ea8_76374cute1_E:
	.zero		1
	.type		_ZN39_INTERNAL_39b58431_4_k_cu_91c45ea8_76374cuda3std3__45__cpo6cbeginE,@object
	.size		_ZN39_INTERNAL_39b58431_4_k_cu_91c45ea8_76374cuda3std3__45__cpo6cbeginE,(_ZN39_INTERNAL_39b58431_4_k_cu_91c45ea8_76374cuda3std3__48in_placeE - _ZN39_INTERNAL_39b58431_4_k_cu_91c45ea8_76374cuda3std3__45__cpo6cbeginE)
_ZN39_INTERNAL_39b58431_4_k_cu_91c45ea8_76374cuda3std3__45__cpo6cbeginE:
	.zero		1
	.type		_ZN39_INTERNAL_39b58431_4_k_cu_91c45ea8_76374cuda3std3__48in_placeE,@object
	.size		_ZN39_INTERNAL_39b58431_4_k_cu_91c45ea8_76374cuda3std3__48in_placeE,(_ZN39_INTERNAL_39b58431_4_k_cu_91c45ea8_76374cuda3std6ranges3__45__cpo9iter_moveE - _ZN39_INTERNAL_39b58431_4_k_cu_91c45ea8_76374cuda3std3__48in_placeE)
_ZN39_INTERNAL_39b58431_4_k_cu_91c45ea8_76374cuda3std3__48in_placeE:
	.zero		1
	.type		_ZN39_INTERNAL_39b58431_4_k_cu_91c45ea8_76374cuda3std6ranges3__45__cpo9iter_moveE,@object
	.size		_ZN39_INTERNAL_39b58431_4_k_cu_91c45ea8_76374cuda3std6ranges3__45__cpo9iter_moveE,(_ZN39_INTERNAL_39b58431_4_k_cu_91c45ea8_76374cuda3std3__45__cpo5beginE - _ZN39_INTERNAL_39b58431_4_k_cu_91c45ea8_76374cuda3std6ranges3__45__cpo9iter_moveE)
_ZN39_INTERNAL_39b58431_4_k_cu_91c45ea8_76374cuda3std6ranges3__45__cpo9iter_moveE:
	.zero		1
	.type		_ZN39_INTERNAL_39b58431_4_k_cu_91c45ea8_76374cuda3std3__45__cpo5beginE,@object
	.size		_ZN39_INTERNAL_39b58431_4_k_cu_91c45ea8_76374cuda3std3__45__cpo5beginE,(_ZN39_INTERNAL_39b58431_4_k_cu_91c45ea8_76374cuda3std3__441_GLOBAL__N__39b58431_4_k_cu_91c45ea8_76376ignoreE - _ZN39_INTERNAL_39b58431_4_k_cu_91c45ea8_76374cuda3std3__45__cpo5beginE)
_ZN39_INTERNAL_39b58431_4_k_cu_91c45ea8_76374cuda3std3__45__cpo5beginE:
	.zero		1
	.type		_ZN39_INTERNAL_39b58431_4_k_cu_91c45ea8_76374cuda3std3__441_GLOBAL__N__39b58431_4_k_cu_91c45ea8_76376ignoreE,@object
	.size		_ZN39_INTERNAL_39b58431_4_k_cu_91c45ea8_76374cuda3std3__441_GLOBAL__N__39b58431_4_k_cu_91c45ea8_76376ignoreE,(_ZN39_INTERNAL_39b58431_4_k_cu_91c45ea8_76374cute7productE - _ZN39_INTERNAL_39b58431_4_k_cu_91c45ea8_76374cuda3std3__441_GLOBAL__N__39b58431_4_k_cu_91c45ea8_76376ignoreE)
_ZN39_INTERNAL_39b58431_4_k_cu_91c45ea8_76374cuda3std3__441_GLOBAL__N__39b58431_4_k_cu_91c45ea8_76376ignoreE:
	.zero		1
	.type		_ZN39_INTERNAL_39b58431_4_k_cu_91c45ea8_76374cute7productE,@object
	.size		_ZN39_INTERNAL_39b58431_4_k_cu_91c45ea8_76374cute7productE,(_ZN39_INTERNAL_39b58431_4_k_cu_91c45ea8_76374cuda3std3__45__cpo3endE - _ZN39_INTERNAL_39b58431_4_k_cu_91c45ea8_76374cute7productE)
_ZN39_INTERNAL_39b58431_4_k_cu_91c45ea8_76374cute7productE:
	.zero		1
	.type		_ZN39_INTERNAL_39b58431_4_k_cu_91c45ea8_76374cuda3std3__45__cpo3endE,@object
	.size		_ZN39_INTERNAL_39b58431_4_k_cu_91c45ea8_76374cuda3std3__45__cpo3endE,(_ZN39_INTERNAL_39b58431_4_k_cu_91c45ea8_76374cuda3std3__419piecewise_constructE - _ZN39_INTERNAL_39b58431_4_k_cu_91c45ea8_76374cuda3std3__45__cpo3endE)
_ZN39_INTERNAL_39b58431_4_k_cu_91c45ea8_76374cuda3std3__45__cpo3endE:
	.zero		1
	.type		_ZN39_INTERNAL_39b58431_4_k_cu_91c45ea8_76374cuda3std3__419piecewise_constructE,@object
	.size		_ZN39_INTERNAL_39b58431_4_k_cu_91c45ea8_76374cuda3std3__419piecewise_constructE,(_ZN39_INTERNAL_39b58431_4_k_cu_91c45ea8_76374cuda3std3__45__cpo4cendE - _ZN39_INTERNAL_39b58431_4_k_cu_91c45ea8_76374cuda3std3__419piecewise_constructE)
_ZN39_INTERNAL_39b58431_4_k_cu_91c45ea8_76374cuda3std3__419piecewise_constructE:
	.zero		1
	.type		_ZN39_INTERNAL_39b58431_4_k_cu_91c45ea8_76374cuda3std3__45__cpo4cendE,@object
	.size		_ZN39_INTERNAL_39b58431_4_k_cu_91c45ea8_76374cuda3std3__45__cpo4cendE,(_ZN39_INTERNAL_39b58431_4_k_cu_91c45ea8_76374cuda3std6ranges3__45__cpo4swapE - _ZN39_INTERNAL_39b58431_4_k_cu_91c45ea8_76374cuda3std3__45__cpo4cendE)
_ZN39_INTERNAL_39b58431_4_k_cu_91c45ea8_76374cuda3std3__45__cpo4cendE:
	.zero		1
	.type		_ZN39_INTERNAL_39b58431_4_k_cu_91c45ea8_76374cuda3std6ranges3__45__cpo4swapE,@object
	.size		_ZN39_INTERNAL_39b58431_4_k_cu_91c45ea8_76374cuda3std6ranges3__45__cpo4swapE,(.L_10 - _ZN39_INTERNAL_39b58431_4_k_cu_91c45ea8_76374cuda3std6ranges3__45__cpo4swapE)
_ZN39_INTERNAL_39b58431_4_k_cu_91c45ea8_76374cuda3std6ranges3__45__cpo4swapE:
	.zero		1
.L_10:


//--------------------- .nv.constant0._ZN7cutlass13device_kernelINS_4gemm6kernel13GemmUniversalIN4cute5tupleIJiiiiEEENS1_10collective13CollectiveMmaINS1_35MainloopSm100TmaUmmaWarpSpecializedILi5ELi2ELi4ENS5_IJNS4_1CILi2EEESB_NSA_ILi1EEEEEEEENS5_IJNSA_ILi128EEENSA_ILi256EEENSA_ILi32EEEEEENS_6half_tENS5_IJlSC_lEEESJ_SK_NS4_8TiledMMAINS4_8MMA_AtomIJNS4_26SM100_MMA_F16BF16_2x1SM_SSISJ_SJ_fLi128ELi256ELNS4_4UMMA5MajorE0ELSP_0ELNSO_7ScaleInE0ELSQ_0EEEEEENS4_6LayoutINS5_IJSC_SC_SC_EEENS5_IJNSA_ILi0EEESV_SV_EEEEENS5_IJNS4_10UnderscoreESY_SY_EEEEENS4_28SM100_TMA_2SM_LOAD_MULTICASTENS4_14ComposedLayoutINS4_7SwizzleILi2ELi4ELi3EEENS4_18smem_ptr_flag_bitsILi16EEENST_INS5_IJNSA_ILi8EEESH_EEENS5_IJSH_SC_EEEEEEEvNS4_8identityENS4_18SM100_TMA_2SM_LOADES1B_vS1C_EENS_8epilogue10collective18CollectiveEpilogueINS1F_23Sm100TmaWarpSpecializedILi4ELi2ELi32ELb1ELb0EEEJNS5_IJNSA_ILi64EEESG_SH_EEENS5_IJNST_IS1K_SC_EENST_INS5_IJSH_SB_EEENS5_IJSC_SF_EEEEEEEESJ_SK_SJ_SK_NS1F_6fusion15FusionCallbacksIS1J_NS1R_17LinearCombinationISJ_fSJ_fLNS_15FloatRoundStyleE2EEES1L_S1Q_JEEENS4_5SM1004TMEM4LOAD26SM100_TMEM_LOAD_32dp32b32xENS4_13SM90_TMA_LOADES1B_NS4_39AutoVectorizingCopyWithAssumedAlignmentILi128EEENS4_14SM90_TMA_STOREES1B_S23_S23_EEEvvEEEEvNT_6ParamsE --------------------------
	.section	.nv.constant0._ZN7cutlass13device_kernelINS_4gemm6kernel13GemmUniversalIN4cute5tupleIJiiiiEEENS1_10collective13CollectiveMmaINS1_35MainloopSm100TmaUmmaWarpSpecializedILi5ELi2ELi4ENS5_IJNS4_1CILi2EEESB_NSA_ILi1EEEEEEEENS5_IJNSA_ILi128EEENSA_ILi256EEENSA_ILi32EEEEEENS_6half_tENS5_IJlSC_lEEESJ_SK_NS4_8TiledMMAINS4_8MMA_AtomIJNS4_26SM100_MMA_F16BF16_2x1SM_SSISJ_SJ_fLi128ELi256ELNS4_4UMMA5MajorE0ELSP_0ELNSO_7ScaleInE0ELSQ_0EEEEEENS4_6LayoutINS5_IJSC_SC_SC_EEENS5_IJNSA_ILi0EEESV_SV_EEEEENS5_IJNS4_10UnderscoreESY_SY_EEEEENS4_28SM100_TMA_2SM_LOAD_MULTICASTENS4_14ComposedLayoutINS4_7SwizzleILi2ELi4ELi3EEENS4_18smem_ptr_flag_bitsILi16EEENST_INS5_IJNSA_ILi8EEESH_EEENS5_IJSH_SC_EEEEEEEvNS4_8identityENS4_18SM100_TMA_2SM_LOADES1B_vS1C_EENS_8epilogue10collective18CollectiveEpilogueINS1F_23Sm100TmaWarpSpecializedILi4ELi2ELi32ELb1ELb0EEEJNS5_IJNSA_ILi64EEESG_SH_EEENS5_IJNST_IS1K_SC_EENST_INS5_IJSH_SB_EEENS5_IJSC_SF_EEEEEEEESJ_SK_SJ_SK_NS1F_6fusion15FusionCallbacksIS1J_NS1R_17LinearCombinationISJ_fSJ_fLNS_15FloatRoundStyleE2EEES1L_S1Q_JEEENS4_5SM1004TMEM4LOAD26SM100_TMEM_LOAD_32dp32b32xENS4_13SM90_TMA_LOADES1B_NS4_39AutoVectorizingCopyWithAssumedAlignmentILi128EEENS4_14SM90_TMA_STOREES1B_S23_S23_EEEvvEEEEvNT_6ParamsE,"a",@progbits
	.sectionflags	@""
	.align	4
.nv.constant0._ZN7cutlass13device_kernelINS_4gemm6kernel13GemmUniversalIN4cute5tupleIJiiiiEEENS1_10collective13CollectiveMmaINS1_35MainloopSm100TmaUmmaWarpSpecializedILi5ELi2ELi4ENS5_IJNS4_1CILi2EEESB_NSA_ILi1EEEEEEEENS5_IJNSA_ILi128EEENSA_ILi256EEENSA_ILi32EEEEEENS_6half_tENS5_IJlSC_lEEESJ_SK_NS4_8TiledMMAINS4_8MMA_AtomIJNS4_26SM100_MMA_F16BF16_2x1SM_SSISJ_SJ_fLi128ELi256ELNS4_4UMMA5MajorE0ELSP_0ELNSO_7ScaleInE0ELSQ_0EEEEEENS4_6LayoutINS5_IJSC_SC_SC_EEENS5_IJNSA_ILi0EEESV_SV_EEEEENS5_IJNS4_10UnderscoreESY_SY_EEEEENS4_28SM100_TMA_2SM_LOAD_MULTICASTENS4_14ComposedLayoutINS4_7SwizzleILi2ELi4ELi3EEENS4_18smem_ptr_flag_bitsILi16EEENST_INS5_IJNSA_ILi8EEESH_EEENS5_IJSH_SC_EEEEEEEvNS4_8identityENS4_18SM100_TMA_2SM_LOADES1B_vS1C_EENS_8epilogue10collective18CollectiveEpilogueINS1F_23Sm100TmaWarpSpecializedILi4ELi2ELi32ELb1ELb0EEEJNS5_IJNSA_ILi64EEESG_SH_EEENS5_IJNST_IS1K_SC_EENST_INS5_IJSH_SB_EEENS5_IJSC_SF_EEEEEEEESJ_SK_SJ_SK_NS1F_6fusion15FusionCallbacksIS1J_NS1R_17LinearCombinationISJ_fSJ_fLNS_15FloatRoundStyleE2EEES1L_S1Q_JEEENS4_5SM1004TMEM4LOAD26SM100_TMEM_LOAD_32dp32b32xENS4_13SM90_TMA_LOADES1B_NS4_39AutoVectorizingCopyWithAssumedAlignmentILi128EEENS4_14SM90_TMA_STOREES1B_S23_S23_EEEvvEEEEvNT_6ParamsE:
	.zero		2944


//--------------------- SYMBOLS --------------------------

	.type		.nv.reservedSmem.offset0,@object
	.size		.nv.reservedSmem.offset0,0x4
	.type		.nv.reservedSmem.cap,@object
	.size		.nv.reservedSmem.cap,0x4
	.type		__assertfail,@function
